	.target	sm_90a

	.elftype	@"ET_EXEC"


//--------------------- .note.nv.tkinfo           --------------------------
	.section	.note.nv.tkinfo,"",@"SHT_NOTE"
	.sectionflags	@"SHF_NOTE_NV_TKINFO"
	.tkinfo
        /*0018*/ 	.word	0x00000002
        /*0030*/ 	.string	""
        /*0030*/ 	.string	"ptxas"
        /*0030*/ 	.string	"Cuda compilation tools, release 13.0, V13.0.88"
        /*0030*/ 	.string	"Build cuda_13.0.r13.0/compiler.36424714_0"
        /*0030*/ 	.string	"-arch sm_90a -m 64 "



//--------------------- .note.nv.cuinfo           --------------------------
	.section	.note.nv.cuinfo,"",@"SHT_NOTE"
	.sectionflags	@"SHF_NOTE_NV_CUINFO"
        /*0018*/ 	.short	0x0002
        /*001a*/ 	.short	0x005a
        /*001c*/ 	.short	0x0082
	.zero		2


//--------------------- .nv.info                  --------------------------
	.section	.nv.info,"",@"SHT_CUDA_INFO"
	.align	4


	//----- nvinfo : EIATTR_REGCOUNT
	.align		4
        /*0000*/ 	.byte	0x04, 0x2f
        /*0002*/ 	.short	(.L_12 - .L_11)
	.align		4
.L_11:
        /*0004*/ 	.word	index@(_ZN7cutlass13device_kernelINS_4conv6kernel13ConvUniversalINS1_16ConvProblemShapeILNS1_8OperatorE0ELi2EEENS1_10collective14CollectiveConvINS1_46MainloopSm90TmaGmmaWarpSpecializedImplicitGemmILS5_0ELi28ELi2EN4cute5tupleIJNSA_1CILi1EEESD_SD_EEENS1_36KernelImplicitTmaWarpSpecializedSm90ELi1EEENSB_IJNSC_ILi64EEESH_NSB_IJNSC_ILi32EEEEEEEEENS_10bfloat16_tESL_NSA_8TiledMMAINSA_8MMA_AtomIJNSA_4SM904GMMA27MMA_64x64x16_F32BF16BF16_SSILNSP_5MajorE0ELSR_0ELNSP_7ScaleInE1ELSS_1EEEEEENSA_6LayoutISE_NSB_IJNSC_ILi0EEESW_SW_EEEEENSB_IJNSA_10UnderscoreESZ_SZ_EEEEENS7_6detail26Sm90ImplicitGemmTileTraitsINSA_20SM90_TMA_LOAD_IM2COLENSA_14ComposedLayoutINSA_7SwizzleILi2ELi4ELi3EEENSA_18smem_ptr_flag_bitsILi16EEENSV_INSB_IJNSB_IJNSC_ILi8EEES1A_EEENSB_IJSI_SD_EEENSB_IJSD_NSC_ILi28EEEEEEEEENSB_IJNSB_IJSI_NSC_ILi256EEEEEENSB_IJSD_SW_EEENSB_IJSW_NSC_ILi2048EEEEEEEEEEEEEvEENS13_INSA_13SM90_TMA_LOADES1N_vEEEENS_8epilogue10collective6detail29Sm90TmaWarpSpecializedAdapterINS1T_15DefaultEpilogueISL_NSB_IJNSB_IJlllEEESD_SW_EEES1Y_NS1S_6thread17LinearCombinationISL_Li1EffLNS1Z_9ScaleType4KindE0ELNS_15FloatRoundStyleE2ESL_EENS_4gemm15EpilogueDefaultEEEEEvvEEEEvNT_6ParamsE)
        /*0008*/ 	.word	0x0000003a


	//----- nvinfo : EIATTR_FRAME_SIZE
	.align		4
.L_12:
        /*000c*/ 	.byte	0x04, 0x11
        /*000e*/ 	.short	(.L_14 - .L_13)
	.align		4
.L_13:
        /*0010*/ 	.word	index@(_ZN7cutlass13device_kernelINS_4conv6kernel13ConvUniversalINS1_16ConvProblemShapeILNS1_8OperatorE0ELi2EEENS1_10collective14CollectiveConvINS1_46MainloopSm90TmaGmmaWarpSpecializedImplicitGemmILS5_0ELi28ELi2EN4cute5tupleIJNSA_1CILi1EEESD_SD_EEENS1_36KernelImplicitTmaWarpSpecializedSm90ELi1EEENSB_IJNSC_ILi64EEESH_NSB_IJNSC_ILi32EEEEEEEEENS_10bfloat16_tESL_NSA_8TiledMMAINSA_8MMA_AtomIJNSA_4SM904GMMA27MMA_64x64x16_F32BF16BF16_SSILNSP_5MajorE0ELSR_0ELNSP_7ScaleInE1ELSS_1EEEEEENSA_6LayoutISE_NSB_IJNSC_ILi0EEESW_SW_EEEEENSB_IJNSA_10UnderscoreESZ_SZ_EEEEENS7_6detail26Sm90ImplicitGemmTileTraitsINSA_20SM90_TMA_LOAD_IM2COLENSA_14ComposedLayoutINSA_7SwizzleILi2ELi4ELi3EEENSA_18smem_ptr_flag_bitsILi16EEENSV_INSB_IJNSB_IJNSC_ILi8EEES1A_EEENSB_IJSI_SD_EEENSB_IJSD_NSC_ILi28EEEEEEEEENSB_IJNSB_IJSI_NSC_ILi256EEEEEENSB_IJSD_SW_EEENSB_IJSW_NSC_ILi2048EEEEEEEEEEEEEvEENS13_INSA_13SM90_TMA_LOADES1N_vEEEENS_8epilogue10collective6detail29Sm90TmaWarpSpecializedAdapterINS1T_15DefaultEpilogueISL_NSB_IJNSB_IJlllEEESD_SW_EEES1Y_NS1S_6thread17LinearCombinationISL_Li1EffLNS1Z_9ScaleType4KindE0ELNS_15FloatRoundStyleE2ESL_EENS_4gemm15EpilogueDefaultEEEEEvvEEEEvNT_6ParamsE)
        /*0014*/ 	.word	0x00000000


	//----- nvinfo : EIATTR_MIN_STACK_SIZE
	.align		4
.L_14:
        /*0018*/ 	.byte	0x04, 0x12
        /*001a*/ 	.short	(.L_16 - .L_15)
	.align		4
.L_15:
        /*001c*/ 	.word	index@(_ZN7cutlass13device_kernelINS_4conv6kernel13ConvUniversalINS1_16ConvProblemShapeILNS1_8OperatorE0ELi2EEENS1_10collective14CollectiveConvINS1_46MainloopSm90TmaGmmaWarpSpecializedImplicitGemmILS5_0ELi28ELi2EN4cute5tupleIJNSA_1CILi1EEESD_SD_EEENS1_36KernelImplicitTmaWarpSpecializedSm90ELi1EEENSB_IJNSC_ILi64EEESH_NSB_IJNSC_ILi32EEEEEEEEENS_10bfloat16_tESL_NSA_8TiledMMAINSA_8MMA_AtomIJNSA_4SM904GMMA27MMA_64x64x16_F32BF16BF16_SSILNSP_5MajorE0ELSR_0ELNSP_7ScaleInE1ELSS_1EEEEEENSA_6LayoutISE_NSB_IJNSC_ILi0EEESW_SW_EEEEENSB_IJNSA_10UnderscoreESZ_SZ_EEEEENS7_6detail26Sm90ImplicitGemmTileTraitsINSA_20SM90_TMA_LOAD_IM2COLENSA_14ComposedLayoutINSA_7SwizzleILi2ELi4ELi3EEENSA_18smem_ptr_flag_bitsILi16EEENSV_INSB_IJNSB_IJNSC_ILi8EEES1A_EEENSB_IJSI_SD_EEENSB_IJSD_NSC_ILi28EEEEEEEEENSB_IJNSB_IJSI_NSC_ILi256EEEEEENSB_IJSD_SW_EEENSB_IJSW_NSC_ILi2048EEEEEEEEEEEEEvEENS13_INSA_13SM90_TMA_LOADES1N_vEEEENS_8epilogue10collective6detail29Sm90TmaWarpSpecializedAdapterINS1T_15DefaultEpilogueISL_NSB_IJNSB_IJlllEEESD_SW_EEES1Y_NS1S_6thread17LinearCombinationISL_Li1EffLNS1Z_9ScaleType4KindE0ELNS_15FloatRoundStyleE2ESL_EENS_4gemm15EpilogueDefaultEEEEEvvEEEEvNT_6ParamsE)
        /*0020*/ 	.word	0x00000000
.L_16:


//--------------------- .nv.compat                --------------------------
	.section	.nv.compat,"",@"SHT_CUDA_COMPAT_INFO"
	.align	4
        /*0000*/ 	.byte	0x02, 0x09, 0x01, 0x00, 0x02, 0x02, 0x04, 0x00, 0x02, 0x05, 0x05, 0x00, 0x03, 0x07, 0x01, 0x01
        /*0010*/ 	.byte	0x02, 0x03, 0x01, 0x00, 0x02, 0x06, 0x01, 0x00, 0x04, 0x0b, 0x08, 0x00, 0x00, 0x00, 0x00, 0x00
        /*0020*/ 	.byte	0x00, 0x00, 0x00, 0x00


//--------------------- .nv.info._ZN7cutlass13device_kernelINS_4conv6kernel13ConvUniversalINS1_16ConvProblemShapeILNS1_8OperatorE0ELi2EEENS1_10collective14CollectiveConvINS1_46MainloopSm90TmaGmmaWarpSpecializedImplicitGemmILS5_0ELi28ELi2EN4cute5tupleIJNSA_1CILi1EEESD_SD_EEENS1_36KernelImplicitTmaWarpSpecializedSm90ELi1EEENSB_IJNSC_ILi64EEESH_NSB_IJNSC_ILi32EEEEEEEEENS_10bfloat16_tESL_NSA_8TiledMMAINSA_8MMA_AtomIJNSA_4SM904GMMA27MMA_64x64x16_F32BF16BF16_SSILNSP_5MajorE0ELSR_0ELNSP_7ScaleInE1ELSS_1EEEEEENSA_6LayoutISE_NSB_IJNSC_ILi0EEESW_SW_EEEEENSB_IJNSA_10UnderscoreESZ_SZ_EEEEENS7_6detail26Sm90ImplicitGemmTileTraitsINSA_20SM90_TMA_LOAD_IM2COLENSA_14ComposedLayoutINSA_7SwizzleILi2ELi4ELi3EEENSA_18smem_ptr_flag_bitsILi16EEENSV_INSB_IJNSB_IJNSC_ILi8EEES1A_EEENSB_IJSI_SD_EEENSB_IJSD_NSC_ILi28EEEEEEEEENSB_IJNSB_IJSI_NSC_ILi256EEEEEENSB_IJSD_SW_EEENSB_IJSW_NSC_ILi2048EEEEEEEEEEEEEvEENS13_INSA_13SM90_TMA_LOADES1N_vEEEENS_8epilogue10collective6detail29Sm90TmaWarpSpecializedAdapterINS1T_15DefaultEpilogueISL_NSB_IJNSB_IJlllEEESD_SW_EEES1Y_NS1S_6thread17LinearCombinationISL_Li1EffLNS1Z_9ScaleType4KindE0ELNS_15FloatRoundStyleE2ESL_EENS_4gemm15EpilogueDefaultEEEEEvvEEEEvNT_6ParamsE --------------------------
	.section	.nv.info._ZN7cutlass13device_kernelINS_4conv6kernel13ConvUniversalINS1_16ConvProblemShapeILNS1_8OperatorE0ELi2EEENS1_10collective14CollectiveConvINS1_46MainloopSm90TmaGmmaWarpSpecializedImplicitGemmILS5_0ELi28ELi2EN4cute5tupleIJNSA_1CILi1EEESD_SD_EEENS1_36KernelImplicitTmaWarpSpecializedSm90ELi1EEENSB_IJNSC_ILi64EEESH_NSB_IJNSC_ILi32EEEEEEEEENS_10bfloat16_tESL_NSA_8TiledMMAINSA_8MMA_AtomIJNSA_4SM904GMMA27MMA_64x64x16_F32BF16BF16_SSILNSP_5MajorE0ELSR_0ELNSP_7ScaleInE1ELSS_1EEEEEENSA_6LayoutISE_NSB_IJNSC_ILi0EEESW_SW_EEEEENSB_IJNSA_10UnderscoreESZ_SZ_EEEEENS7_6detail26Sm90ImplicitGemmTileTraitsINSA_20SM90_TMA_LOAD_IM2COLENSA_14ComposedLayoutINSA_7SwizzleILi2ELi4ELi3EEENSA_18smem_ptr_flag_bitsILi16EEENSV_INSB_IJNSB_IJNSC_ILi8EEES1A_EEENSB_IJSI_SD_EEENSB_IJSD_NSC_ILi28EEEEEEEEENSB_IJNSB_IJSI_NSC_ILi256EEEEEENSB_IJSD_SW_EEENSB_IJSW_NSC_ILi2048EEEEEEEEEEEEEvEENS13_INSA_13SM90_TMA_LOADES1N_vEEEENS_8epilogue10collective6detail29Sm90TmaWarpSpecializedAdapterINS1T_15DefaultEpilogueISL_NSB_IJNSB_IJlllEEESD_SW_EEES1Y_NS1S_6thread17LinearCombinationISL_Li1EffLNS1Z_9ScaleType4KindE0ELNS_15FloatRoundStyleE2ESL_EENS_4gemm15EpilogueDefaultEEEEEvvEEEEvNT_6ParamsE,"",@"SHT_CUDA_INFO"
	.sectionflags	@""
	.align	4


	//----- nvinfo : EIATTR_CUDA_API_VERSION
	.align		4
        /*0000*/ 	.byte	0x04, 0x37
        /*0002*/ 	.short	(.L_18 - .L_17)
.L_17:
        /*0004*/ 	.word	0x00000082


	//----- nvinfo : EIATTR_KPARAM_INFO
	.align		4
.L_18:
        /*0008*/ 	.byte	0x04, 0x17
        /*000a*/ 	.short	(.L_20 - .L_19)
.L_19:
        /*000c*/ 	.word	0x00000000
        /*0010*/ 	.short	0x0000
        /*0012*/ 	.short	0x0070
        /*0014*/ 	.byte	0x00, 0xf0, 0x01, 0x0e


	//----- nvinfo : EIATTR_SPARSE_MMA_MASK
	.align		4
.L_20:
        /*0018*/ 	.byte	0x03, 0x50
        /*001a*/ 	.short	0x0000


	//----- nvinfo : EIATTR_MAXREG_COUNT
	.align		4
        /*001c*/ 	.byte	0x03, 0x1b
        /*001e*/ 	.short	0x00ff


	//----- nvinfo : EIATTR_NUM_BARRIERS
	.align		4
        /*0020*/ 	.byte	0x02, 0x4c
        /*0022*/ 	.byte	0x01
	.zero		1


	//----- nvinfo : EIATTR_MERCURY_ISA_VERSION
	.align		4
        /*0024*/ 	.byte	0x03, 0x5f
        /*0026*/ 	.short	0x0101


	//----- nvinfo : EIATTR_COOP_GROUP_MASK_REGIDS
	.align		4
        /*0028*/ 	.byte	0x04, 0x29
        /*002a*/ 	.short	(.L_22 - .L_21)


	//   ....[0]....
.L_21:
        /*002c*/ 	.word	0xffffffff


	//   ....[1]....
        /*0030*/ 	.word	0xffffffff


	//   ....[2]....
        /*0034*/ 	.word	0xffffffff


	//----- nvinfo : EIATTR_COOP_GROUP_INSTR_OFFSETS
	.align		4
.L_22:
        /*0038*/ 	.byte	0x04, 0x28
        /*003a*/ 	.short	(.L_24 - .L_23)


	//   ....[0]....
.L_23:
        /*003c*/ 	.word	0x00000060


	//   ....[1]....
        /*0040*/ 	.word	0x00000070


	//   ....[2]....
        /*0044*/ 	.word	0x00000130


	//----- nvinfo : EIATTR_MBARRIER_INSTR_OFFSETS
	.align		4
.L_24:
        /*0048*/ 	.byte	0x04, 0x39
        /*004a*/ 	.short	(.L_26 - .L_25)


	//   ....[0]....
.L_25:
        /*004c*/ 	.word	0x00000270
        /*0050*/ 	.word	0x000000ff
        /*0054*/ 	.word	0x00038000
        /*0058*/ 	.short	0x0100
        /*005a*/ 	.byte	0x08
	.zero		1


	//   ....[1]....
        /*005c*/ 	.word	0x00000280
        /*0060*/ 	.word	0x000000ff
        /*0064*/ 	.word	0x000380e0
        /*0068*/ 	.short	0x0100
        /*006a*/ 	.byte	0x08
	.zero		1


	//   ....[2]....
        /*006c*/ 	.word	0x00000290
        /*0070*/ 	.word	0x000000ff
        /*0074*/ 	.word	0x00038008
        /*0078*/ 	.short	0x0100
        /*007a*/ 	.byte	0x08
	.zero		1


	//   ....[3]....
        /*007c*/ 	.word	0x000002a0
        /*0080*/ 	.word	0x000000ff
        /*0084*/ 	.word	0x000380e8
        /*0088*/ 	.short	0x0100
        /*008a*/ 	.byte	0x08
	.zero		1


	//   ....[4]....
        /*008c*/ 	.word	0x000002b0
        /*0090*/ 	.word	0x000000ff
        /*0094*/ 	.word	0x00038010
        /*0098*/ 	.short	0x0100
        /*009a*/ 	.byte	0x08
	.zero		1


	//   ....[5]....
        /*009c*/ 	.word	0x000002c0
        /*00a0*/ 	.word	0x000000ff
        /*00a4*/ 	.word	0x000380f0
        /*00a8*/ 	.short	0x0100
        /*00aa*/ 	.byte	0x08
	.zero		1


	//   ....[6]....
        /*00ac*/ 	.word	0x000002d0
        /*00b0*/ 	.word	0x000000ff
        /*00b4*/ 	.word	0x00038018
        /*00b8*/ 	.short	0x0100
        /*00ba*/ 	.byte	0x08
	.zero		1


	//   ....[7]....
        /*00bc*/ 	.word	0x000002e0
        /*00c0*/ 	.word	0x000000ff
        /*00c4*/ 	.word	0x000380f8
        /*00c8*/ 	.short	0x0100
        /*00ca*/ 	.byte	0x08
	.zero		1


	//   ....[8]....
        /*00cc*/ 	.word	0x000002f0
        /*00d0*/ 	.word	0x000000ff
        /*00d4*/ 	.word	0x00038020
        /*00d8*/ 	.short	0x0100
        /*00da*/ 	.byte	0x08
	.zero		1


	//   ....[9]....
        /*00dc*/ 	.word	0x00000300
        /*00e0*/ 	.word	0x000000ff
        /*00e4*/ 	.word	0x00038100
        /*00e8*/ 	.short	0x0100
        /*00ea*/ 	.byte	0x08
	.zero		1


	//   ....[10]....
        /*00ec*/ 	.word	0x00000310
        /*00f0*/ 	.word	0x000000ff
        /*00f4*/ 	.word	0x00038028
        /*00f8*/ 	.short	0x0100
        /*00fa*/ 	.byte	0x08
	.zero		1


	//   ....[11]....
        /*00fc*/ 	.word	0x00000320
        /*0100*/ 	.word	0x000000ff
        /*0104*/ 	.word	0x00038108
        /*0108*/ 	.short	0x0100
        /*010a*/ 	.byte	0x08
	.zero		1


	//   ....[12]....
        /*010c*/ 	.word	0x00000330
        /*0110*/ 	.word	0x000000ff
        /*0114*/ 	.word	0x00038030
        /*0118*/ 	.short	0x0100
        /*011a*/ 	.byte	0x08
	.zero		1


	//   ....[13]....
        /*011c*/ 	.word	0x00000340
        /*0120*/ 	.word	0x000000ff
        /*0124*/ 	.word	0x00038110
        /*0128*/ 	.short	0x0100
        /*012a*/ 	.byte	0x08
	.zero		1


	//   ....[14]....
        /*012c*/ 	.word	0x00000350
        /*0130*/ 	.word	0x000000ff
        /*0134*/ 	.word	0x00038038
        /*0138*/ 	.short	0x0100
        /*013a*/ 	.byte	0x08
	.zero		1


	//   ....[15]....
        /*013c*/ 	.word	0x00000360
        /*0140*/ 	.word	0x000000ff
        /*0144*/ 	.word	0x00038118
        /*0148*/ 	.short	0x0100
        /*014a*/ 	.byte	0x08
	.zero		1


	//   ....[16]....
        /*014c*/ 	.word	0x00000370
        /*0150*/ 	.word	0x000000ff
        /*0154*/ 	.word	0x00038040
        /*0158*/ 	.short	0x0100
        /*015a*/ 	.byte	0x08
	.zero		1


	//   ....[17]....
        /*015c*/ 	.word	0x00000380
        /*0160*/ 	.word	0x000000ff
        /*0164*/ 	.word	0x00038120
        /*0168*/ 	.short	0x0100
        /*016a*/ 	.byte	0x08
	.zero		1


	//   ....[18]....
        /*016c*/ 	.word	0x00000390
        /*0170*/ 	.word	0x000000ff
        /*0174*/ 	.word	0x00038048
        /*0178*/ 	.short	0x0100
        /*017a*/ 	.byte	0x08
	.zero		1


	//   ....[19]....
        /*017c*/ 	.word	0x000003a0
        /*0180*/ 	.word	0x000000ff
        /*0184*/ 	.word	0x00038128
        /*0188*/ 	.short	0x0100
        /*018a*/ 	.byte	0x08
	.zero		1


	//   ....[20]....
        /*018c*/ 	.word	0x000003b0
        /*0190*/ 	.word	0x000000ff
        /*0194*/ 	.word	0x00038050
        /*0198*/ 	.short	0x0100
        /*019a*/ 	.byte	0x08
	.zero		1


	//   ....[21]....
        /*019c*/ 	.word	0x000003c0
        /*01a0*/ 	.word	0x000000ff
        /*01a4*/ 	.word	0x00038130
        /*01a8*/ 	.short	0x0100
        /*01aa*/ 	.byte	0x08
	.zero		1


	//   ....[22]....
        /*01ac*/ 	.word	0x000003d0
        /*01b0*/ 	.word	0x000000ff
        /*01b4*/ 	.word	0x00038058
        /*01b8*/ 	.short	0x0100
        /*01ba*/ 	.byte	0x08
	.zero		1


	//   ....[23]....
        /*01bc*/ 	.word	0x000003e0
        /*01c0*/ 	.word	0x000000ff
        /*01c4*/ 	.word	0x00038138
        /*01c8*/ 	.short	0x0100
        /*01ca*/ 	.byte	0x08
	.zero		1


	//   ....[24]....
        /*01cc*/ 	.word	0x000003f0
        /*01d0*/ 	.word	0x000000ff
        /*01d4*/ 	.word	0x00038060
        /*01d8*/ 	.short	0x0100
        /*01da*/ 	.byte	0x08
	.zero		1


	//   ....[25]....
        /*01dc*/ 	.word	0x00000400
        /*01e0*/ 	.word	0x000000ff
        /*01e4*/ 	.word	0x00038140
        /*01e8*/ 	.short	0x0100
        /*01ea*/ 	.byte	0x08
	.zero		1


	//   ....[26]....
        /*01ec*/ 	.word	0x00000410
        /*01f0*/ 	.word	0x000000ff
        /*01f4*/ 	.word	0x00038068
        /*01f8*/ 	.short	0x0100
        /*01fa*/ 	.byte	0x08
	.zero		1


	//   ....[27]....
        /*01fc*/ 	.word	0x00000420
        /*0200*/ 	.word	0x000000ff
        /*0204*/ 	.word	0x00038148
        /*0208*/ 	.short	0x0100
        /*020a*/ 	.byte	0x08
	.zero		1


	//   ....[28]....
        /*020c*/ 	.word	0x00000430
        /*0210*/ 	.word	0x000000ff
        /*0214*/ 	.word	0x00038070
        /*0218*/ 	.short	0x0100
        /*021a*/ 	.byte	0x08
	.zero		1


	//   ....[29]....
        /*021c*/ 	.word	0x00000440
        /*0220*/ 	.word	0x000000ff
        /*0224*/ 	.word	0x00038150
        /*0228*/ 	.short	0x0100
        /*022a*/ 	.byte	0x08
	.zero		1


	//   ....[30]....
        /*022c*/ 	.word	0x00000450
        /*0230*/ 	.word	0x000000ff
        /*0234*/ 	.word	0x00038078
        /*0238*/ 	.short	0x0100
        /*023a*/ 	.byte	0x08
	.zero		1


	//   ....[31]....
        /*023c*/ 	.word	0x00000460
        /*0240*/ 	.word	0x000000ff
        /*0244*/ 	.word	0x00038158
        /*0248*/ 	.short	0x0100
        /*024a*/ 	.byte	0x08
	.zero		1


	//   ....[32]....
        /*024c*/ 	.word	0x00000470
        /*0250*/ 	.word	0x000000ff
        /*0254*/ 	.word	0x00038080
        /*0258*/ 	.short	0x0100
        /*025a*/ 	.byte	0x08
	.zero		1


	//   ....[33]....
        /*025c*/ 	.word	0x00000480
        /*0260*/ 	.word	0x000000ff
        /*0264*/ 	.word	0x00038160
        /*0268*/ 	.short	0x0100
        /*026a*/ 	.byte	0x08
	.zero		1


	//   ....[34]....
        /*026c*/ 	.word	0x00000490
        /*0270*/ 	.word	0x000000ff
        /*0274*/ 	.word	0x00038088
        /*0278*/ 	.short	0x0100
        /*027a*/ 	.byte	0x08
	.zero		1


	//   ....[35]....
        /*027c*/ 	.word	0x000004a0
        /*0280*/ 	.word	0x000000ff
        /*0284*/ 	.word	0x00038168
        /*0288*/ 	.short	0x0100
        /*028a*/ 	.byte	0x08
	.zero		1


	//   ....[36]....
        /*028c*/ 	.word	0x000004b0
        /*0290*/ 	.word	0x000000ff
        /*0294*/ 	.word	0x00038090
        /*0298*/ 	.short	0x0100
        /*029a*/ 	.byte	0x08
	.zero		1


	//   ....[37]....
        /*029c*/ 	.word	0x000004c0
        /*02a0*/ 	.word	0x000000ff
        /*02a4*/ 	.word	0x00038170
        /*02a8*/ 	.short	0x0100
        /*02aa*/ 	.byte	0x08
	.zero		1


	//   ....[38]....
        /*02ac*/ 	.word	0x000004d0
        /*02b0*/ 	.word	0x000000ff
        /*02b4*/ 	.word	0x00038098
        /*02b8*/ 	.short	0x0100
        /*02ba*/ 	.byte	0x08
	.zero		1


	//   ....[39]....
        /*02bc*/ 	.word	0x000004e0
        /*02c0*/ 	.word	0x000000ff
        /*02c4*/ 	.word	0x00038178
        /*02c8*/ 	.short	0x0100
        /*02ca*/ 	.byte	0x08
	.zero		1


	//   ....[40]....
        /*02cc*/ 	.word	0x000004f0
        /*02d0*/ 	.word	0x000000ff
        /*02d4*/ 	.word	0x000380a0
        /*02d8*/ 	.short	0x0100
        /*02da*/ 	.byte	0x08
	.zero		1


	//   ....[41]....
        /*02dc*/ 	.word	0x00000500
        /*02e0*/ 	.word	0x000000ff
        /*02e4*/ 	.word	0x00038180
        /*02e8*/ 	.short	0x0100
        /*02ea*/ 	.byte	0x08
	.zero		1


	//   ....[42]....
        /*02ec*/ 	.word	0x00000510
        /*02f0*/ 	.word	0x000000ff
        /*02f4*/ 	.word	0x000380a8
        /*02f8*/ 	.short	0x0100
        /*02fa*/ 	.byte	0x08
	.zero		1


	//   ....[43]....
        /*02fc*/ 	.word	0x00000520
        /*0300*/ 	.word	0x000000ff
        /*0304*/ 	.word	0x00038188
        /*0308*/ 	.short	0x0100
        /*030a*/ 	.byte	0x08
	.zero		1


	//   ....[44]....
        /*030c*/ 	.word	0x00000530
        /*0310*/ 	.word	0x000000ff
        /*0314*/ 	.word	0x000380b0
        /*0318*/ 	.short	0x0100
        /*031a*/ 	.byte	0x08
	.zero		1


	//   ....[45]....
        /*031c*/ 	.word	0x00000540
        /*0320*/ 	.word	0x000000ff
        /*0324*/ 	.word	0x00038190
        /*0328*/ 	.short	0x0100
        /*032a*/ 	.byte	0x08
	.zero		1


	//   ....[46]....
        /*032c*/ 	.word	0x00000550
        /*0330*/ 	.word	0x000000ff
        /*0334*/ 	.word	0x000380b8
        /*0338*/ 	.short	0x0100
        /*033a*/ 	.byte	0x08
	.zero		1


	//   ....[47]....
        /*033c*/ 	.word	0x00000560
        /*0340*/ 	.word	0x000000ff
        /*0344*/ 	.word	0x00038198
        /*0348*/ 	.short	0x0100
        /*034a*/ 	.byte	0x08
	.zero		1


	//   ....[48]....
        /*034c*/ 	.word	0x00000570
        /*0350*/ 	.word	0x000000ff
        /*0354*/ 	.word	0x000380c0
        /*0358*/ 	.short	0x0100
        /*035a*/ 	.byte	0x08
	.zero		1


	//   ....[49]....
        /*035c*/ 	.word	0x00000580
        /*0360*/ 	.word	0x000000ff
        /*0364*/ 	.word	0x000381a0
        /*0368*/ 	.short	0x0100
        /*036a*/ 	.byte	0x08
	.zero		1


	//   ....[50]....
        /*036c*/ 	.word	0x00000590
        /*0370*/ 	.word	0x000000ff
        /*0374*/ 	.word	0x000380c8
        /*0378*/ 	.short	0x0100
        /*037a*/ 	.byte	0x08
	.zero		1


	//   ....[51]....
        /*037c*/ 	.word	0x000005a0
        /*0380*/ 	.word	0x000000ff
        /*0384*/ 	.word	0x000381a8
        /*0388*/ 	.short	0x0100
        /*038a*/ 	.byte	0x08
	.zero		1


	//   ....[52]....
        /*038c*/ 	.word	0x000005b0
        /*0390*/ 	.word	0x000000ff
        /*0394*/ 	.word	0x000380d0
        /*0398*/ 	.short	0x0100
        /*039a*/ 	.byte	0x08
	.zero		1


	//   ....[53]....
        /*039c*/ 	.word	0x000005c0
        /*03a0*/ 	.word	0x000000ff
        /*03a4*/ 	.word	0x000381b0
        /*03a8*/ 	.short	0x0100
        /*03aa*/ 	.byte	0x08
	.zero		1


	//   ....[54]....
        /*03ac*/ 	.word	0x000005d0
        /*03b0*/ 	.word	0x000000ff
        /*03b4*/ 	.word	0x000380d8
        /*03b8*/ 	.short	0x0100
        /*03ba*/ 	.byte	0x08
	.zero		1


	//   ....[55]....
        /*03bc*/ 	.word	0x000005e0
        /*03c0*/ 	.word	0x000000ff
        /*03c4*/ 	.word	0x000381b8
        /*03c8*/ 	.short	0x0100
        /*03ca*/ 	.byte	0x08
	.zero		1


	//   ....[56]....
        /*03cc*/ 	.word	0x00000b90
        /*03d0*/ 	.word	0x00000009
        /*03d4*/ 	.word	0x00038000
        /*03d8*/ 	.short	0x010a
        /*03da*/ 	.byte	0x3f
	.zero		1


	//   ....[57]....
        /*03dc*/ 	.word	0x00000eb0
        /*03e0*/ 	.word	0x0000000a
        /*03e4*/ 	.word	0x00038000
        /*03e8*/ 	.short	0x010a
        /*03ea*/ 	.byte	0x3f
	.zero		1


	//   ....[58]....
        /*03ec*/ 	.word	0x00001010
        /*03f0*/ 	.word	0x000000ff
        /*03f4*/ 	.word	0x00000000
        /*03f8*/ 	.short	0x0101
        /*03fa*/ 	.byte	0x06
	.zero		1


	//   ....[59]....
        /*03fc*/ 	.word	0x00001210
        /*0400*/ 	.word	0x00000004
        /*0404*/ 	.word	0x00000000
        /*0408*/ 	.short	0x0101
        /*040a*/ 	.byte	0x3f
	.zero		1


	//   ....[60]....
        /*040c*/ 	.word	0x00003a10
        /*0410*/ 	.word	0x0000000c
        /*0414*/ 	.word	0x000380e0
        /*0418*/ 	.short	0x010a
        /*041a*/ 	.byte	0x3f
	.zero		1


	//   ....[61]....
        /*041c*/ 	.word	0x000040a0
        /*0420*/ 	.word	0x00000002
        /*0424*/ 	.word	0x00000000
        /*0428*/ 	.short	0x010a
        /*042a*/ 	.byte	0x3f
	.zero		1


	//   ....[62]....
        /*042c*/ 	.word	0x00004150
        /*0430*/ 	.word	0x00000002
        /*0434*/ 	.word	0x00000000
        /*0438*/ 	.short	0x010a
        /*043a*/ 	.byte	0x3f
	.zero		1


	//   ....[63]....
        /*043c*/ 	.word	0x00004200
        /*0440*/ 	.word	0x00000002
        /*0444*/ 	.word	0x00000000
        /*0448*/ 	.short	0x010a
        /*044a*/ 	.byte	0x3f
	.zero		1


	//   ....[64]....
        /*044c*/ 	.word	0x000042b0
        /*0450*/ 	.word	0x00000002
        /*0454*/ 	.word	0x00000000
        /*0458*/ 	.short	0x010a
        /*045a*/ 	.byte	0x3f
	.zero		1


	//   ....[65]....
        /*045c*/ 	.word	0x00004360
        /*0460*/ 	.word	0x00000002
        /*0464*/ 	.word	0x00000000
        /*0468*/ 	.short	0x010a
        /*046a*/ 	.byte	0x3f
	.zero		1


	//   ....[66]....
        /*046c*/ 	.word	0x00004410
        /*0470*/ 	.word	0x00000002
        /*0474*/ 	.word	0x00000000
        /*0478*/ 	.short	0x010a
        /*047a*/ 	.byte	0x3f
	.zero		1


	//   ....[67]....
        /*047c*/ 	.word	0x000044c0
        /*0480*/ 	.word	0x00000002
        /*0484*/ 	.word	0x00000000
        /*0488*/ 	.short	0x010a
        /*048a*/ 	.byte	0x3f
	.zero		1


	//   ....[68]....
        /*048c*/ 	.word	0x00004570
        /*0490*/ 	.word	0x00000002
        /*0494*/ 	.word	0x00000000
        /*0498*/ 	.short	0x010a
        /*049a*/ 	.byte	0x3f
	.zero		1


	//   ....[69]....
        /*049c*/ 	.word	0x00004620
        /*04a0*/ 	.word	0x00000002
        /*04a4*/ 	.word	0x00000000
        /*04a8*/ 	.short	0x010a
        /*04aa*/ 	.byte	0x3f
	.zero		1


	//   ....[70]....
        /*04ac*/ 	.word	0x000046d0
        /*04b0*/ 	.word	0x00000002
        /*04b4*/ 	.word	0x00000000
        /*04b8*/ 	.short	0x010a
        /*04ba*/ 	.byte	0x3f
	.zero		1


	//   ....[71]....
        /*04bc*/ 	.word	0x00004780
        /*04c0*/ 	.word	0x00000002
        /*04c4*/ 	.word	0x00000000
        /*04c8*/ 	.short	0x010a
        /*04ca*/ 	.byte	0x3f
	.zero		1


	//   ....[72]....
        /*04cc*/ 	.word	0x00004830
        /*04d0*/ 	.word	0x00000002
        /*04d4*/ 	.word	0x00000000
        /*04d8*/ 	.short	0x010a
        /*04da*/ 	.byte	0x3f
	.zero		1


	//   ....[73]....
        /*04dc*/ 	.word	0x000048e0
        /*04e0*/ 	.word	0x00000002
        /*04e4*/ 	.word	0x00000000
        /*04e8*/ 	.short	0x010a
        /*04ea*/ 	.byte	0x3f
	.zero		1


	//   ....[74]....
        /*04ec*/ 	.word	0x00004990
        /*04f0*/ 	.word	0x00000002
        /*04f4*/ 	.word	0x00000000
        /*04f8*/ 	.short	0x010a
        /*04fa*/ 	.byte	0x3f
	.zero		1


	//   ....[75]....
        /*04fc*/ 	.word	0x00004a40
        /*0500*/ 	.word	0x00000002
        /*0504*/ 	.word	0x00000000
        /*0508*/ 	.short	0x010a
        /*050a*/ 	.byte	0x3f
	.zero		1


	//   ....[76]....
        /*050c*/ 	.word	0x00004af0
        /*0510*/ 	.word	0x00000002
        /*0514*/ 	.word	0x00000000
        /*0518*/ 	.short	0x010a
        /*051a*/ 	.byte	0x3f
	.zero		1


	//   ....[77]....
        /*051c*/ 	.word	0x00004ba0
        /*0520*/ 	.word	0x00000002
        /*0524*/ 	.word	0x00000000
        /*0528*/ 	.short	0x010a
        /*052a*/ 	.byte	0x3f
	.zero		1


	//   ....[78]....
        /*052c*/ 	.word	0x00004c50
        /*0530*/ 	.word	0x00000002
        /*0534*/ 	.word	0x00000000
        /*0538*/ 	.short	0x010a
        /*053a*/ 	.byte	0x3f
	.zero		1


	//   ....[79]....
        /*053c*/ 	.word	0x00004d00
        /*0540*/ 	.word	0x00000002
        /*0544*/ 	.word	0x00000000
        /*0548*/ 	.short	0x010a
        /*054a*/ 	.byte	0x3f
	.zero		1


	//   ....[80]....
        /*054c*/ 	.word	0x00004db0
        /*0550*/ 	.word	0x00000002
        /*0554*/ 	.word	0x00000000
        /*0558*/ 	.short	0x010a
        /*055a*/ 	.byte	0x3f
	.zero		1


	//   ....[81]....
        /*055c*/ 	.word	0x00004e60
        /*0560*/ 	.word	0x00000002
        /*0564*/ 	.word	0x00000000
        /*0568*/ 	.short	0x010a
        /*056a*/ 	.byte	0x3f
	.zero		1


	//   ....[82]....
        /*056c*/ 	.word	0x00004f10
        /*0570*/ 	.word	0x00000002
        /*0574*/ 	.word	0x00000000
        /*0578*/ 	.short	0x010a
        /*057a*/ 	.byte	0x3f
	.zero		1


	//   ....[83]....
        /*057c*/ 	.word	0x00004fc0
        /*0580*/ 	.word	0x00000002
        /*0584*/ 	.word	0x00000000
        /*0588*/ 	.short	0x010a
        /*058a*/ 	.byte	0x3f
	.zero		1


	//   ....[84]....
        /*058c*/ 	.word	0x00005070
        /*0590*/ 	.word	0x00000002
        /*0594*/ 	.word	0x00000000
        /*0598*/ 	.short	0x010a
        /*059a*/ 	.byte	0x3f
	.zero		1


	//   ....[85]....
        /*059c*/ 	.word	0x00005120
        /*05a0*/ 	.word	0x00000002
        /*05a4*/ 	.word	0x00000000
        /*05a8*/ 	.short	0x010a
        /*05aa*/ 	.byte	0x3f
	.zero		1


	//   ....[86]....
        /*05ac*/ 	.word	0x000051d0
        /*05b0*/ 	.word	0x00000002
        /*05b4*/ 	.word	0x00000000
        /*05b8*/ 	.short	0x010a
        /*05ba*/ 	.byte	0x3f
	.zero		1


	//   ....[87]....
        /*05bc*/ 	.word	0x00005280
        /*05c0*/ 	.word	0x00000002
        /*05c4*/ 	.word	0x00000000
        /*05c8*/ 	.short	0x010a
        /*05ca*/ 	.byte	0x3f
	.zero		1


	//   ....[88]....
        /*05cc*/ 	.word	0x00005330
        /*05d0*/ 	.word	0x00000003
        /*05d4*/ 	.word	0x00000000
        /*05d8*/ 	.short	0x010a
        /*05da*/ 	.byte	0x3f
	.zero		1


	//----- nvinfo : EIATTR_NUM_MBARRIERS
	.align		4
.L_26:
        /*05dc*/ 	.byte	0x03, 0x38
        /*05de*/ 	.short	0x0038


	//----- nvinfo : EIATTR_EXIT_INSTR_OFFSETS
	.align		4
        /*05e0*/ 	.byte	0x04, 0x1c
        /*05e2*/ 	.short	(.L_28 - .L_27)


	//   ....[0]....
.L_27:
        /*05e4*/ 	.word	0x000009c0


	//   ....[1]....
        /*05e8*/ 	.word	0x00001360


	//   ....[2]....
        /*05ec*/ 	.word	0x00002d40


	//   ....[3]....
        /*05f0*/ 	.word	0x00002d70


	//   ....[4]....
        /*05f4*/ 	.word	0x000037c0


	//   ....[5]....
        /*05f8*/ 	.word	0x000037f0


	//   ....[6]....
        /*05fc*/ 	.word	0x00003810


	//   ....[7]....
        /*0600*/ 	.word	0x00003f90


	//   ....[8]....
        /*0604*/ 	.word	0x00005360


	//----- nvinfo : EIATTR_MAX_THREADS
	.align		4
.L_28:
        /*0608*/ 	.byte	0x04, 0x05
        /*060a*/ 	.short	(.L_30 - .L_29)
.L_29:
        /*060c*/ 	.word	0x00000100
        /*0610*/ 	.word	0x00000001
        /*0614*/ 	.word	0x00000001


	//----- nvinfo : EIATTR_CRS_STACK_SIZE
	.align		4
.L_30:
        /*0618*/ 	.byte	0x04, 0x1e
        /*061a*/ 	.short	(.L_32 - .L_31)
.L_31:
        /*061c*/ 	.word	0x00000000


	//----- nvinfo : EIATTR_CBANK_PARAM_SIZE
	.align		4
.L_32:
        /*0620*/ 	.byte	0x03, 0x19
        /*0622*/ 	.short	0x03f0


	//----- nvinfo : EIATTR_PARAM_CBANK
	.align		4
        /*0624*/ 	.byte	0x04, 0x0a
        /*0626*/ 	.short	(.L_34 - .L_33)
	.align		4
.L_33:
        /*0628*/ 	.word	index@(.nv.constant0._ZN7cutlass13device_kernelINS_4conv6kernel13ConvUniversalINS1_16ConvProblemShapeILNS1_8OperatorE0ELi2EEENS1_10collective14CollectiveConvINS1_46MainloopSm90TmaGmmaWarpSpecializedImplicitGemmILS5_0ELi28ELi2EN4cute5tupleIJNSA_1CILi1EEESD_SD_EEENS1_36KernelImplicitTmaWarpSpecializedSm90ELi1EEENSB_IJNSC_ILi64EEESH_NSB_IJNSC_ILi32EEEEEEEEENS_10bfloat16_tESL_NSA_8TiledMMAINSA_8MMA_AtomIJNSA_4SM904GMMA27MMA_64x64x16_F32BF16BF16_SSILNSP_5MajorE0ELSR_0ELNSP_7ScaleInE1ELSS_1EEEEEENSA_6LayoutISE_NSB_IJNSC_ILi0EEESW_SW_EEEEENSB_IJNSA_10UnderscoreESZ_SZ_EEEEENS7_6detail26Sm90ImplicitGemmTileTraitsINSA_20SM90_TMA_LOAD_IM2COLENSA_14ComposedLayoutINSA_7SwizzleILi2ELi4ELi3EEENSA_18smem_ptr_flag_bitsILi16EEENSV_INSB_IJNSB_IJNSC_ILi8EEES1A_EEENSB_IJSI_SD_EEENSB_IJSD_NSC_ILi28EEEEEEEEENSB_IJNSB_IJSI_NSC_ILi256EEEEEENSB_IJSD_SW_EEENSB_IJSW_NSC_ILi2048EEEEEEEEEEEEEvEENS13_INSA_13SM90_TMA_LOADES1N_vEEEENS_8epilogue10collective6detail29Sm90TmaWarpSpecializedAdapterINS1T_15DefaultEpilogueISL_NSB_IJNSB_IJlllEEESD_SW_EEES1Y_NS1S_6thread17LinearCombinationISL_Li1EffLNS1Z_9ScaleType4KindE0ELNS_15FloatRoundStyleE2ESL_EENS_4gemm15EpilogueDefaultEEEEEvvEEEEvNT_6ParamsE)
        /*062c*/ 	.short	0x0210
        /*062e*/ 	.short	0x03f0


	//----- nvinfo : EIATTR_SW_WAR
	.align		4
.L_34:
        /*0630*/ 	.byte	0x04, 0x36
        /*0632*/ 	.short	(.L_36 - .L_35)
.L_35:
        /*0634*/ 	.word	0x00000008
.L_36:


//--------------------- .nv.callgraph             --------------------------
	.section	.nv.callgraph,"",@"SHT_CUDA_CALLGRAPH"
	.align	4
	.sectionentsize	8
	.align		4
        /*0000*/ 	.word	0x00000000
	.align		4
        /*0004*/ 	.word	0xffffffff
	.align		4
        /*0008*/ 	.word	0x00000000
	.align		4
        /*000c*/ 	.word	0xfffffffe
	.align		4
        /*0010*/ 	.word	0x00000000
	.align		4
        /*0014*/ 	.word	0xfffffffd
	.align		4
        /*0018*/ 	.word	0x00000000
	.align		4
        /*001c*/ 	.word	0xfffffffc


//--------------------- .nv.constant4             --------------------------
	.section	.nv.constant4,"a",@progbits
	.align	8
	.align		8
.nv.constant4:
        /*0000*/ 	.dword	_ZN39_INTERNAL_406960b0_4_k_cu_fa80a34c_27854cuda3std3__45__cpo5beginE
	.align		8
        /*0008*/ 	.dword	_ZN39_INTERNAL_406960b0_4_k_cu_fa80a34c_27854cuda3std3__45__cpo3endE
	.align		8
        /*0010*/ 	.dword	_ZN39_INTERNAL_406960b0_4_k_cu_fa80a34c_27854cuda3std3__45__cpo6cbeginE
	.align		8
        /*0018*/ 	.dword	_ZN39_INTERNAL_406960b0_4_k_cu_fa80a34c_27854cuda3std3__45__cpo4cendE
	.align		8
        /*0020*/ 	.dword	_ZN39_INTERNAL_406960b0_4_k_cu_fa80a34c_27854cuda3std3__441_GLOBAL__N__406960b0_4_k_cu_fa80a34c_27856ignoreE
	.align		8
        /*0028*/ 	.dword	_ZN39_INTERNAL_406960b0_4_k_cu_fa80a34c_27854cuda3std3__419piecewise_constructE
	.align		8
        /*0030*/ 	.dword	_ZN39_INTERNAL_406960b0_4_k_cu_fa80a34c_27854cuda3std3__48in_placeE
	.align		8
        /*0038*/ 	.dword	_ZN39_INTERNAL_406960b0_4_k_cu_fa80a34c_27854cuda3std6ranges3__45__cpo4swapE
	.align		8
        /*0040*/ 	.dword	_ZN39_INTERNAL_406960b0_4_k_cu_fa80a34c_27854cuda3std6ranges3__45__cpo9iter_moveE
	.align		8
        /*0048*/ 	.dword	_ZN39_INTERNAL_406960b0_4_k_cu_fa80a34c_27854cute7productE
	.align		8
        /*0050*/ 	.dword	_ZN39_INTERNAL_406960b0_4_k_cu_fa80a34c_27854cute1_E


//--------------------- .text._ZN7cutlass13device_kernelINS_4conv6kernel13ConvUniversalINS1_16ConvProblemShapeILNS1_8OperatorE0ELi2EEENS1_10collective14CollectiveConvINS1_46MainloopSm90TmaGmmaWarpSpecializedImplicitGemmILS5_0ELi28ELi2EN4cute5tupleIJNSA_1CILi1EEESD_SD_EEENS1_36KernelImplicitTmaWarpSpecializedSm90ELi1EEENSB_IJNSC_ILi64EEESH_NSB_IJNSC_ILi32EEEEEEEEENS_10bfloat16_tESL_NSA_8TiledMMAINSA_8MMA_AtomIJNSA_4SM904GMMA27MMA_64x64x16_F32BF16BF16_SSILNSP_5MajorE0ELSR_0ELNSP_7ScaleInE1ELSS_1EEEEEENSA_6LayoutISE_NSB_IJNSC_ILi0EEESW_SW_EEEEENSB_IJNSA_10UnderscoreESZ_SZ_EEEEENS7_6detail26Sm90ImplicitGemmTileTraitsINSA_20SM90_TMA_LOAD_IM2COLENSA_14ComposedLayoutINSA_7SwizzleILi2ELi4ELi3EEENSA_18smem_ptr_flag_bitsILi16EEENSV_INSB_IJNSB_IJNSC_ILi8EEES1A_EEENSB_IJSI_SD_EEENSB_IJSD_NSC_ILi28EEEEEEEEENSB_IJNSB_IJSI_NSC_ILi256EEEEEENSB_IJSD_SW_EEENSB_IJSW_NSC_ILi2048EEEEEEEEEEEEEvEENS13_INSA_13SM90_TMA_LOADES1N_vEEEENS_8epilogue10collective6detail29Sm90TmaWarpSpecializedAdapterINS1T_15DefaultEpilogueISL_NSB_IJNSB_IJlllEEESD_SW_EEES1Y_NS1S_6thread17LinearCombinationISL_Li1EffLNS1Z_9ScaleType4KindE0ELNS_15FloatRoundStyleE2ESL_EENS_4gemm15EpilogueDefaultEEEEEvvEEEEvNT_6ParamsE --------------------------
	.section	.text._ZN7cutlass13device_kernelINS_4conv6kernel13ConvUniversalINS1_16ConvProblemShapeILNS1_8OperatorE0ELi2EEENS1_10collective14CollectiveConvINS1_46MainloopSm90TmaGmmaWarpSpecializedImplicitGemmILS5_0ELi28ELi2EN4cute5tupleIJNSA_1CILi1EEESD_SD_EEENS1_36KernelImplicitTmaWarpSpecializedSm90ELi1EEENSB_IJNSC_ILi64EEESH_NSB_IJNSC_ILi32EEEEEEEEENS_10bfloat16_tESL_NSA_8TiledMMAINSA_8MMA_AtomIJNSA_4SM904GMMA27MMA_64x64x16_F32BF16BF16_SSILNSP_5MajorE0ELSR_0ELNSP_7ScaleInE1ELSS_1EEEEEENSA_6LayoutISE_NSB_IJNSC_ILi0EEESW_SW_EEEEENSB_IJNSA_10UnderscoreESZ_SZ_EEEEENS7_6detail26Sm90ImplicitGemmTileTraitsINSA_20SM90_TMA_LOAD_IM2COLENSA_14ComposedLayoutINSA_7SwizzleILi2ELi4ELi3EEENSA_18smem_ptr_flag_bitsILi16EEENSV_INSB_IJNSB_IJNSC_ILi8EEES1A_EEENSB_IJSI_SD_EEENSB_IJSD_NSC_ILi28EEEEEEEEENSB_IJNSB_IJSI_NSC_ILi256EEEEEENSB_IJSD_SW_EEENSB_IJSW_NSC_ILi2048EEEEEEEEEEEEEvEENS13_INSA_13SM90_TMA_LOADES1N_vEEEENS_8epilogue10collective6detail29Sm90TmaWarpSpecializedAdapterINS1T_15DefaultEpilogueISL_NSB_IJNSB_IJlllEEESD_SW_EEES1Y_NS1S_6thread17LinearCombinationISL_Li1EffLNS1Z_9ScaleType4KindE0ELNS_15FloatRoundStyleE2ESL_EENS_4gemm15EpilogueDefaultEEEEEvvEEEEvNT_6ParamsE,"ax",@progbits
	.align	128
.text._ZN7cutlass13device_kernelINS_4conv6kernel13ConvUniversalINS1_16ConvProblemShapeILNS1_8OperatorE0ELi2EEENS1_10collective14CollectiveConvINS1_46MainloopSm90TmaGmmaWarpSpecializedImplicitGemmILS5_0ELi28ELi2EN4cute5tupleIJNSA_1CILi1EEESD_SD_EEENS1_36KernelImplicitTmaWarpSpecializedSm90ELi1EEENSB_IJNSC_ILi64EEESH_NSB_IJNSC_ILi32EEEEEEEEENS_10bfloat16_tESL_NSA_8TiledMMAINSA_8MMA_AtomIJNSA_4SM904GMMA27MMA_64x64x16_F32BF16BF16_SSILNSP_5MajorE0ELSR_0ELNSP_7ScaleInE1ELSS_1EEEEEENSA_6LayoutISE_NSB_IJNSC_ILi0EEESW_SW_EEEEENSB_IJNSA_10UnderscoreESZ_SZ_EEEEENS7_6detail26Sm90ImplicitGemmTileTraitsINSA_20SM90_TMA_LOAD_IM2COLENSA_14ComposedLayoutINSA_7SwizzleILi2ELi4ELi3EEENSA_18smem_ptr_flag_bitsILi16EEENSV_INSB_IJNSB_IJNSC_ILi8EEES1A_EEENSB_IJSI_SD_EEENSB_IJSD_NSC_ILi28EEEEEEEEENSB_IJNSB_IJSI_NSC_ILi256EEEEEENSB_IJSD_SW_EEENSB_IJSW_NSC_ILi2048EEEEEEEEEEEEEvEENS13_INSA_13SM90_TMA_LOADES1N_vEEEENS_8epilogue10collective6detail29Sm90TmaWarpSpecializedAdapterINS1T_15DefaultEpilogueISL_NSB_IJNSB_IJlllEEESD_SW_EEES1Y_NS1S_6thread17LinearCombinationISL_Li1EffLNS1Z_9ScaleType4KindE0ELNS_15FloatRoundStyleE2ESL_EENS_4gemm15EpilogueDefaultEEEEEvvEEEEvNT_6ParamsE:
        .type           _ZN7cutlass13device_kernelINS_4conv6kernel13ConvUniversalINS1_16ConvProblemShapeILNS1_8OperatorE0ELi2EEENS1_10collective14CollectiveConvINS1_46MainloopSm90TmaGmmaWarpSpecializedImplicitGemmILS5_0ELi28ELi2EN4cute5tupleIJNSA_1CILi1EEESD_SD_EEENS1_36KernelImplicitTmaWarpSpecializedSm90ELi1EEENSB_IJNSC_ILi64EEESH_NSB_IJNSC_ILi32EEEEEEEEENS_10bfloat16_tESL_NSA_8TiledMMAINSA_8MMA_AtomIJNSA_4SM904GMMA27MMA_64x64x16_F32BF16BF16_SSILNSP_5MajorE0ELSR_0ELNSP_7ScaleInE1ELSS_1EEEEEENSA_6LayoutISE_NSB_IJNSC_ILi0EEESW_SW_EEEEENSB_IJNSA_10UnderscoreESZ_SZ_EEEEENS7_6detail26Sm90ImplicitGemmTileTraitsINSA_20SM90_TMA_LOAD_IM2COLENSA_14ComposedLayoutINSA_7SwizzleILi2ELi4ELi3EEENSA_18smem_ptr_flag_bitsILi16EEENSV_INSB_IJNSB_IJNSC_ILi8EEES1A_EEENSB_IJSI_SD_EEENSB_IJSD_NSC_ILi28EEEEEEEEENSB_IJNSB_IJSI_NSC_ILi256EEEEEENSB_IJSD_SW_EEENSB_IJSW_NSC_ILi2048EEEEEEEEEEEEEvEENS13_INSA_13SM90_TMA_LOADES1N_vEEEENS_8epilogue10collective6detail29Sm90TmaWarpSpecializedAdapterINS1T_15DefaultEpilogueISL_NSB_IJNSB_IJlllEEESD_SW_EEES1Y_NS1S_6thread17LinearCombinationISL_Li1EffLNS1Z_9ScaleType4KindE0ELNS_15FloatRoundStyleE2ESL_EENS_4gemm15EpilogueDefaultEEEEEvvEEEEvNT_6ParamsE,@function
        .size           _ZN7cutlass13device_kernelINS_4conv6kernel13ConvUniversalINS1_16ConvProblemShapeILNS1_8OperatorE0ELi2EEENS1_10collective14CollectiveConvINS1_46MainloopSm90TmaGmmaWarpSpecializedImplicitGemmILS5_0ELi28ELi2EN4cute5tupleIJNSA_1CILi1EEESD_SD_EEENS1_36KernelImplicitTmaWarpSpecializedSm90ELi1EEENSB_IJNSC_ILi64EEESH_NSB_IJNSC_ILi32EEEEEEEEENS_10bfloat16_tESL_NSA_8TiledMMAINSA_8MMA_AtomIJNSA_4SM904GMMA27MMA_64x64x16_F32BF16BF16_SSILNSP_5MajorE0ELSR_0ELNSP_7ScaleInE1ELSS_1EEEEEENSA_6LayoutISE_NSB_IJNSC_ILi0EEESW_SW_EEEEENSB_IJNSA_10UnderscoreESZ_SZ_EEEEENS7_6detail26Sm90ImplicitGemmTileTraitsINSA_20SM90_TMA_LOAD_IM2COLENSA_14ComposedLayoutINSA_7SwizzleILi2ELi4ELi3EEENSA_18smem_ptr_flag_bitsILi16EEENSV_INSB_IJNSB_IJNSC_ILi8EEES1A_EEENSB_IJSI_SD_EEENSB_IJSD_NSC_ILi28EEEEEEEEENSB_IJNSB_IJSI_NSC_ILi256EEEEEENSB_IJSD_SW_EEENSB_IJSW_NSC_ILi2048EEEEEEEEEEEEEvEENS13_INSA_13SM90_TMA_LOADES1N_vEEEENS_8epilogue10collective6detail29Sm90TmaWarpSpecializedAdapterINS1T_15DefaultEpilogueISL_NSB_IJNSB_IJlllEEESD_SW_EEES1Y_NS1S_6thread17LinearCombinationISL_Li1EffLNS1Z_9ScaleType4KindE0ELNS_15FloatRoundStyleE2ESL_EENS_4gemm15EpilogueDefaultEEEEEvvEEEEvNT_6ParamsE,(.L_x_118 - _ZN7cutlass13device_kernelINS_4conv6kernel13ConvUniversalINS1_16ConvProblemShapeILNS1_8OperatorE0ELi2EEENS1_10collective14CollectiveConvINS1_46MainloopSm90TmaGmmaWarpSpecializedImplicitGemmILS5_0ELi28ELi2EN4cute5tupleIJNSA_1CILi1EEESD_SD_EEENS1_36KernelImplicitTmaWarpSpecializedSm90ELi1EEENSB_IJNSC_ILi64EEESH_NSB_IJNSC_ILi32EEEEEEEEENS_10bfloat16_tESL_NSA_8TiledMMAINSA_8MMA_AtomIJNSA_4SM904GMMA27MMA_64x64x16_F32BF16BF16_SSILNSP_5MajorE0ELSR_0ELNSP_7ScaleInE1ELSS_1EEEEEENSA_6LayoutISE_NSB_IJNSC_ILi0EEESW_SW_EEEEENSB_IJNSA_10UnderscoreESZ_SZ_EEEEENS7_6detail26Sm90ImplicitGemmTileTraitsINSA_20SM90_TMA_LOAD_IM2COLENSA_14ComposedLayoutINSA_7SwizzleILi2ELi4ELi3EEENSA_18smem_ptr_flag_bitsILi16EEENSV_INSB_IJNSB_IJNSC_ILi8EEES1A_EEENSB_IJSI_SD_EEENSB_IJSD_NSC_ILi28EEEEEEEEENSB_IJNSB_IJSI_NSC_ILi256EEEEEENSB_IJSD_SW_EEENSB_IJSW_NSC_ILi2048EEEEEEEEEEEEEvEENS13_INSA_13SM90_TMA_LOADES1N_vEEEENS_8epilogue10collective6detail29Sm90TmaWarpSpecializedAdapterINS1T_15DefaultEpilogueISL_NSB_IJNSB_IJlllEEESD_SW_EEES1Y_NS1S_6thread17LinearCombinationISL_Li1EffLNS1Z_9ScaleType4KindE0ELNS_15FloatRoundStyleE2ESL_EENS_4gemm15EpilogueDefaultEEEEEvvEEEEvNT_6ParamsE)
        .other          _ZN7cutlass13device_kernelINS_4conv6kernel13ConvUniversalINS1_16ConvProblemShapeILNS1_8OperatorE0ELi2EEENS1_10collective14CollectiveConvINS1_46MainloopSm90TmaGmmaWarpSpecializedImplicitGemmILS5_0ELi28ELi2EN4cute5tupleIJNSA_1CILi1EEESD_SD_EEENS1_36KernelImplicitTmaWarpSpecializedSm90ELi1EEENSB_IJNSC_ILi64EEESH_NSB_IJNSC_ILi32EEEEEEEEENS_10bfloat16_tESL_NSA_8TiledMMAINSA_8MMA_AtomIJNSA_4SM904GMMA27MMA_64x64x16_F32BF16BF16_SSILNSP_5MajorE0ELSR_0ELNSP_7ScaleInE1ELSS_1EEEEEENSA_6LayoutISE_NSB_IJNSC_ILi0EEESW_SW_EEEEENSB_IJNSA_10UnderscoreESZ_SZ_EEEEENS7_6detail26Sm90ImplicitGemmTileTraitsINSA_20SM90_TMA_LOAD_IM2COLENSA_14ComposedLayoutINSA_7SwizzleILi2ELi4ELi3EEENSA_18smem_ptr_flag_bitsILi16EEENSV_INSB_IJNSB_IJNSC_ILi8EEES1A_EEENSB_IJSI_SD_EEENSB_IJSD_NSC_ILi28EEEEEEEEENSB_IJNSB_IJSI_NSC_ILi256EEEEEENSB_IJSD_SW_EEENSB_IJSW_NSC_ILi2048EEEEEEEEEEEEEvEENS13_INSA_13SM90_TMA_LOADES1N_vEEEENS_8epilogue10collective6detail29Sm90TmaWarpSpecializedAdapterINS1T_15DefaultEpilogueISL_NSB_IJNSB_IJlllEEESD_SW_EEES1Y_NS1S_6thread17LinearCombinationISL_Li1EffLNS1Z_9ScaleType4KindE0ELNS_15FloatRoundStyleE2ESL_EENS_4gemm15EpilogueDefaultEEEEEvvEEEEvNT_6ParamsE,@"STO_CUDA_ENTRY STV_DEFAULT"
_ZN7cutlass13device_kernelINS_4conv6kernel13ConvUniversalINS1_16ConvProblemShapeILNS1_8OperatorE0ELi2EEENS1_10collective14CollectiveConvINS1_46MainloopSm90TmaGmmaWarpSpecializedImplicitGemmILS5_0ELi28ELi2EN4cute5tupleIJNSA_1CILi1EEESD_SD_EEENS1_36KernelImplicitTmaWarpSpecializedSm90ELi1EEENSB_IJNSC_ILi64EEESH_NSB_IJNSC_ILi32EEEEEEEEENS_10bfloat16_tESL_NSA_8TiledMMAINSA_8MMA_AtomIJNSA_4SM904GMMA27MMA_64x64x16_F32BF16BF16_SSILNSP_5MajorE0ELSR_0ELNSP_7ScaleInE1ELSS_1EEEEEENSA_6LayoutISE_NSB_IJNSC_ILi0EEESW_SW_EEEEENSB_IJNSA_10UnderscoreESZ_SZ_EEEEENS7_6detail26Sm90ImplicitGemmTileTraitsINSA_20SM90_TMA_LOAD_IM2COLENSA_14ComposedLayoutINSA_7SwizzleILi2ELi4ELi3EEENSA_18smem_ptr_flag_bitsILi16EEENSV_INSB_IJNSB_IJNSC_ILi8EEES1A_EEENSB_IJSI_SD_EEENSB_IJSD_NSC_ILi28EEEEEEEEENSB_IJNSB_IJSI_NSC_ILi256EEEEEENSB_IJSD_SW_EEENSB_IJSW_NSC_ILi2048EEEEEEEEEEEEEvEENS13_INSA_13SM90_TMA_LOADES1N_vEEEENS_8epilogue10collective6detail29Sm90TmaWarpSpecializedAdapterINS1T_15DefaultEpilogueISL_NSB_IJNSB_IJlllEEESD_SW_EEES1Y_NS1S_6thread17LinearCombinationISL_Li1EffLNS1Z_9ScaleType4KindE0ELNS_15FloatRoundStyleE2ESL_EENS_4gemm15EpilogueDefaultEEEEEvvEEEEvNT_6ParamsE:
[----:B------:R-:W-:Y:S01]  /*0000*/  LDC R1, c[0x0][0x28] ;  /* 0x00000a00ff017b82 */ /* 0x000fe20000000800 */
[----:B------:R-:W0:Y:S01]  /*0010*/  S2R R10, SR_TID.X ;  /* 0x00000000000a7919 */ /* 0x000e220000002100 */
[----:B------:R-:W-:Y:S01]  /*0020*/  ELECT P0, URZ, PT ;  /* 0x00000000003f782f */ /* 0x000fe20003800000 */
[----:B------:R-:W-:Y:S01]  /*0030*/  BSSY B0, `(.L_x_0) ;  /* 0x000000f000007945 */ /* 0x000fe20003800000 */
[--C-:B0-----:R-:W-:Y:S02]  /*0040*/  SHF.R.U32.HI R0, RZ, 0x5, R10.reuse ;  /* 0x00000005ff007819 */ /* 0x101fe4000001160a */
[----:B------:R-:W-:-:S03]  /*0050*/  SHF.R.U32.HI R3, RZ, 0x7, R10 ;  /* 0x00000007ff037819 */ /* 0x000fc6000001160a */
[----:B------:R-:W0:Y:S04]  /*0060*/  SHFL.IDX PT, R2, R0, RZ, 0x1f ;  /* 0x00001fff00027589 */ /* 0x000e2800000e0000 */
[----:B------:R1:W2:Y:S01]  /*0070*/  SHFL.IDX PT, R9, R3, RZ, 0x1f ;  /* 0x00001fff03097589 */ /* 0x0002a200000e0000 */
[----:B0-----:R-:W-:-:S13]  /*0080*/  ISETP.NE.OR P0, PT, R2, RZ, !P0 ;  /* 0x000000ff0200720c */ /* 0x001fda0004705670 */
[----:B-12---:R-:W-:Y:S05]  /*0090*/  @P0 BRA `(.L_x_1) ;  /* 0x0000000000200947 */ /* 0x006fea0003800000 */
[----:B------:R-:W-:Y:S02]  /*00a0*/  ULDC.64 UR4, c[0x0][0x198] ;  /* 0x0000660000047ab9 */ /* 0x000fe40000000a00 */
[----:B------:R-:W-:Y:S02]  /*00b0*/  UIADD3 UR6, UP0, UR4, 0xf0, URZ ;  /* 0x000000f004067890 */ /* 0x000fe4000ff1e03f */
[----:B------:R-:W-:Y:S02]  /*00c0*/  UIADD3 UR4, UP1, UR4, 0x1f0, URZ ;  /* 0x000001f004047890 */ /* 0x000fe4000ff3e03f */
[----:B------:R-:W-:Y:S02]  /*00d0*/  UIADD3.X UR7, URZ, UR5, URZ, UP0, !UPT ;  /* 0x000000053f077290 */ /* 0x000fe400087fe43f */
[----:B------:R-:W-:-:S07]  /*00e0*/  UIADD3.X UR5, URZ, UR5, URZ, UP1, !UPT ;  /* 0x000000053f057290 */ /* 0x000fce0008ffe43f */
[----:B------:R0:W-:Y:S02]  /*00f0*/  UTMACCTL.PF [UR6] ;  /* 0x00000000060079b9 */ /* 0x0001e40008040000 */
[----:B------:R0:W-:Y:S02]  /*0100*/  UTMACCTL.PF [UR4] ;  /* 0x00000000040079b9 */ /* 0x0001e40008040000 */
[----:B0-----:R-:W-:Y:S01]  /*0110*/  NOP ;  /* 0x0000000000007918 */ /* 0x001fe20000000000 */
.L_x_1:
[----:B------:R-:W-:Y:S05]  /*0120*/  BSYNC B0 ;  /* 0x0000000000007941 */ /* 0x000fea0003800000 */
.L_x_0:
[----:B------:R-:W0:Y:S01]  /*0130*/  SHFL.IDX PT, R0, R0, RZ, 0x1f ;  /* 0x00001fff00007589 */ /* 0x000e2200000e0000 */
[----:B------:R-:W-:-:S04]  /*0140*/  SHF.R.S32.HI R3, RZ, 0x1f, R2 ;  /* 0x0000001fff037819 */ /* 0x000fc80000011402 */
[----:B------:R-:W-:Y:S02]  /*0150*/  LEA.HI R3, R3, R2, RZ, 0x2 ;  /* 0x0000000203037211 */ /* 0x000fe400078f10ff */
[----:B0-----:R-:W-:-:S13]  /*0160*/  ISETP.NE.AND P0, PT, R0, RZ, PT ;  /* 0x000000ff0000720c */ /* 0x001fda0003f05270 */
[----:B------:R-:W-:Y:S05]  /*0170*/  @P0 BRA `(.L_x_2) ;  /* 0x0000000400240947 */ /* 0x000fea0003800000 */
[----:B------:R-:W-:Y:S01]  /*0180*/  ELECT P0, URZ, PT ;  /* 0x00000000003f782f */ /* 0x000fe20003800000 */
[----:B------:R-:W-:-:S12]  /*0190*/  BSSY B0, `(.L_x_2) ;  /* 0x0000047000007945 */ /* 0x000fd80003800000 */
[----:B------:R-:W-:Y:S05]  /*01a0*/  @!P0 BRA `(.L_x_3) ;  /* 0x0000000400148947 */ /* 0x000fea0003800000 */
[----:B------:R-:W0:Y:S01]  /*01b0*/  S2UR UR8, SR_CgaCtaId ;  /* 0x00000000000879c3 */ /* 0x000e220000008800 */
[----:B------:R-:W-:Y:S01]  /*01c0*/  UMOV UR4, 0x400 ;  /* 0x0000040000047882 */ /* 0x000fe20000000000 */
[----:B------:R-:W-:Y:S01]  /*01d0*/  UMOV UR5, 0x1 ;  /* 0x0000000100057882 */ /* 0x000fe20000000000 */
[----:B------:R-:W-:Y:S02]  /*01e0*/  UMOV UR6, 0x80 ;  /* 0x0000008000067882 */ /* 0x000fe40000000000 */
[----:B------:R-:W-:-:S04]  /*01f0*/  UIADD3 UR6, -UR6, 0x100000, URZ ;  /* 0x0010000006067890 */ /* 0x000fc8000fffe13f */
[----:B------:R-:W-:Y:S02]  /*0200*/  USHF.L.U32 UR7, UR6, 0xb, URZ ;  /* 0x0000000b06077899 */ /* 0x000fe4000800063f */
[----:B------:R-:W-:Y:S02]  /*0210*/  USHF.L.U32 UR6, UR6, 0x1, URZ ;  /* 0x0000000106067899 */ /* 0x000fe4000800063f */
[----:B0-----:R-:W-:Y:S02]  /*0220*/  ULEA UR8, UR8, UR4, 0x18 ;  /* 0x0000000408087291 */ /* 0x001fe4000f8ec03f */
[----:B------:R-:W-:-:S04]  /*0230*/  UIADD3 UR4, -UR5, 0x100000, URZ ;  /* 0x0010000005047890 */ /* 0x000fc8000fffe13f */
[----:B------:R-:W-:Y:S02]  /*0240*/  USHF.L.U32 UR5, UR4, 0xb, URZ ;  /* 0x0000000b04057899 */ /* 0x000fe4000800063f */
[----:B------:R-:W-:Y:S01]  /*0250*/  USHF.L.U32 UR4, UR4, 0x1, URZ ;  /* 0x0000000104047899 */ /* 0x000fe2000800063f */
[----:B------:R-:W0:Y:S11]  /*0260*/  FENCE.VIEW.ASYNC.S ;  /* 0x00000000000073c6 */ /* 0x000e360000000000 */
[----:B0-----:R0:W1:Y:S01]  /*0270*/  SYNCS.EXCH.64 URZ, [UR8+0x38000], UR4 ;  /* 0x03800004083f75b2 */ /* 0x0010620008000100 */
[----:B------:R0:W2:Y:S01]  /*0280*/  SYNCS.EXCH.64 URZ, [UR8+0x380e0], UR6 ;  /* 0x0380e006083f75b2 */ /* 0x0000a20008000100 */
[----:B------:R0:W3:Y:S01]  /*0290*/  SYNCS.EXCH.64 URZ, [UR8+0x38008], UR4 ;  /* 0x03800804083f75b2 */ /* 0x0000e20008000100 */
[----:B------:R0:W4:Y:S01]  /*02a0*/  SYNCS.EXCH.64 URZ, [UR8+0x380e8], UR6 ;  /* 0x0380e806083f75b2 */ /* 0x0001220008000100 */
[----:B------:R0:W0:Y:S01]  /*02b0*/  SYNCS.EXCH.64 URZ, [UR8+0x38010], UR4 ;  /* 0x03801004083f75b2 */ /* 0x0000220008000100 */
        /* <DEDUP_REMOVED lines=51> */
[----:B-1234-:R-:W-:Y:S01]  /*05f0*/  NOP ;  /* 0x0000000000007918 */ /* 0x01efe20000000000 */
.L_x_3:
[----:B0-----:R-:W-:Y:S05]  /*0600*/  BSYNC B0 ;  /* 0x0000000000007941 */ /* 0x001fea0003800000 */
.L_x_2:
[----:B------:R-:W-:Y:S01]  /*0610*/  ULDC.64 UR4, c[0x0][0x598] ;  /* 0x0001660000047ab9 */ /* 0x000fe20000000a00 */
[----:B------:R-:W-:Y:S01]  /*0620*/  LOP3.LUT R3, R3, 0xfffffffc, RZ, 0xc0, !PT ;  /* 0xfffffffc03037812 */ /* 0x000fe200078ec0ff */
[----:B------:R-:W-:Y:S01]  /*0630*/  NOP ;  /* 0x0000000000007918 */ /* 0x000fe20000000000 */
[----:B------:R-:W-:Y:S01]  /*0640*/  ISETP.NE.U32.AND P0, PT, RZ, UR4, PT ;  /* 0x00000004ff007c0c */ /* 0x000fe2000bf05070 */
[----:B------:R-:W-:Y:S01]  /*0650*/  NOP ;  /* 0x0000000000007918 */ /* 0x000fe20000000000 */
[----:B------:R-:W-:Y:S01]  /*0660*/  BAR.SYNC.DEFER_BLOCKING 0x0 ;  /* 0x0000000000007b1d */ /* 0x000fe20000010000 */
[----:B------:R-:W-:Y:S01]  /*0670*/  IMAD.IADD R8, R2, 0x1, -R3 ;  /* 0x0000000102087824 */ /* 0x000fe200078e0a03 */
[----:B------:R-:W-:Y:S02]  /*0680*/  ISETP.NE.AND.EX P0, PT, RZ, UR5, PT, P0 ;  /* 0x00000005ff007c0c */ /* 0x000fe4000bf05300 */
[C---:B------:R-:W-:Y:S02]  /*0690*/  ISETP.NE.AND P2, PT, R9.reuse, 0x1, PT ;  /* 0x000000010900780c */ /* 0x040fe40003f45270 */
[----:B------:R-:W-:Y:S01]  /*06a0*/  LOP3.LUT P1, RZ, R9, R8, RZ, 0xfc, !PT ;  /* 0x0000000809ff7212 */ /* 0x000fe2000782fcff */
[----:B------:R-:W-:-:S03]  /*06b0*/  ULDC.64 UR12, c[0x0][0x208] ;  /* 0x00008200000c7ab9 */ /* 0x000fc60000000a00 */
[----:B------:R-:W-:-:S04]  /*06c0*/  SEL R3, RZ, 0x1, P1 ;  /* 0x00000001ff037807 */ /* 0x000fc80000800000 */
[----:B------:R-:W-:Y:S01]  /*06d0*/  SEL R3, R3, 0x2, P2 ;  /* 0x0000000203037807 */ /* 0x000fe20001000000 */
[----:B------:R-:W-:Y:S06]  /*06e0*/  @!P0 BRA `(.L_x_4) ;  /* 0x00000000001c8947 */ /* 0x000fec0003800000 */
[----:B------:R-:W0:Y:S02]  /*06f0*/  LDC.64 R4, c[0x0][0x598] ;  /* 0x00016600ff047b82 */ /* 0x000e240000000a00 */
[----:B0-----:R-:W2:Y:S02]  /*0700*/  LDG.E.64 R4, desc[UR12][R4.64] ;  /* 0x0000000c04047981 */ /* 0x001ea4000c1e1b00 */
[----:B--2---:R-:W-:-:S04]  /*0710*/  ISETP.NE.U32.AND P0, PT, R4, RZ, PT ;  /* 0x000000ff0400720c */ /* 0x004fc80003f05070 */
[----:B------:R-:W-:-:S13]  /*0720*/  ISETP.NE.AND.EX P0, PT, R5, RZ, PT, P0 ;  /* 0x000000ff0500720c */ /* 0x000fda0003f05300 */
[----:B------:R-:W-:Y:S05]  /*0730*/  @!P0 BRA `(.L_x_4) ;  /* 0x0000000000088947 */ /* 0x000fea0003800000 */
[----:B------:R2:W5:Y:S01]  /*0740*/  LD.E R0, desc[UR12][R4.64] ;  /* 0x0000000c04007980 */ /* 0x000562000c101900 */
[----:B------:R-:W-:Y:S05]  /*0750*/  BRA `(.L_x_5) ;  /* 0x0000000000207947 */ /* 0x000fea0003800000 */
.L_x_4:
[----:B------:R-:W-:Y:S02]  /*0760*/  ULDC.64 UR4, c[0x0][0x588] ;  /* 0x0001620000047ab9 */ /* 0x000fe40000000a00 */
[----:B------:R-:W-:-:S04]  /*0770*/  ISETP.NE.U32.AND P0, PT, RZ, UR4, PT ;  /* 0x00000004ff007c0c */ /* 0x000fc8000bf05070 */
[----:B------:R-:W-:-:S13]  /*0780*/  ISETP.NE.AND.EX P0, PT, RZ, UR5, PT, P0 ;  /* 0x00000005ff007c0c */ /* 0x000fda000bf05300 */
[----:B------:R-:W-:Y:S05]  /*0790*/  @!P0 BRA `(.L_x_6) ;  /* 0x00000000000c8947 */ /* 0x000fea0003800000 */
[----:B------:R-:W0:Y:S02]  /*07a0*/  LDC.64 R4, c[0x0][0x588] ;  /* 0x00016200ff047b82 */ /* 0x000e240000000a00 */
[----:B0-----:R0:W5:Y:S01]  /*07b0*/  LDG.E R0, desc[UR12][R4.64] ;  /* 0x0000000c04007981 */ /* 0x001162000c1e1900 */
[----:B------:R-:W-:Y:S05]  /*07c0*/  BRA `(.L_x_5) ;  /* 0x0000000000047947 */ /* 0x000fea0003800000 */
.L_x_6:
[----:B------:R-:W1:Y:S02]  /*07d0*/  LDC R0, c[0x0][0x580] ;  /* 0x00016000ff007b82 */ /* 0x000e640000000800 */
.L_x_5:
[----:B------:R-:W-:Y:S02]  /*07e0*/  ULDC.64 UR4, c[0x0][0x5a0] ;  /* 0x0001680000047ab9 */ /* 0x000fe40000000a00 */
[----:B------:R-:W-:-:S04]  /*07f0*/  ISETP.NE.U32.AND P0, PT, RZ, UR4, PT ;  /* 0x00000004ff007c0c */ /* 0x000fc8000bf05070 */
[----:B------:R-:W-:-:S13]  /*0800*/  ISETP.NE.AND.EX P0, PT, RZ, UR5, PT, P0 ;  /* 0x00000005ff007c0c */ /* 0x000fda000bf05300 */
[----:B------:R-:W-:Y:S05]  /*0810*/  @!P0 BRA `(.L_x_7) ;  /* 0x00000000001c8947 */ /* 0x000fea0003800000 */
[----:B0-2---:R-:W0:Y:S02]  /*0820*/  LDC.64 R4, c[0x0][0x5a0] ;  /* 0x00016800ff047b82 */ /* 0x005e240000000a00 */
[----:B0-----:R-:W2:Y:S02]  /*0830*/  LDG.E.64 R4, desc[UR12][R4.64] ;  /* 0x0000000c04047981 */ /* 0x001ea4000c1e1b00 */
[----:B--2---:R-:W-:-:S04]  /*0840*/  ISETP.NE.U32.AND P0, PT, R4, RZ, PT ;  /* 0x000000ff0400720c */ /* 0x004fc80003f05070 */
[----:B------:R-:W-:-:S13]  /*0850*/  ISETP.NE.AND.EX P0, PT, R5, RZ, PT, P0 ;  /* 0x000000ff0500720c */ /* 0x000fda0003f05300 */
[----:B------:R-:W-:Y:S05]  /*0860*/  @!P0 BRA `(.L_x_7) ;  /* 0x0000000000088947 */ /* 0x000fea0003800000 */
[----:B------:R0:W5:Y:S01]  /*0870*/  LD.E R2, desc[UR12][R4.64] ;  /* 0x0000000c04027980 */ /* 0x000162000c101900 */
[----:B------:R-:W-:Y:S05]  /*0880*/  BRA `(.L_x_8) ;  /* 0x0000000000207947 */ /* 0x000fea0003800000 */
.L_x_7:
[----:B------:R-:W-:Y:S02]  /*0890*/  ULDC.64 UR4, c[0x0][0x590] ;  /* 0x0001640000047ab9 */ /* 0x000fe40000000a00 */
[----:B------:R-:W-:-:S04]  /*08a0*/  ISETP.NE.U32.AND P0, PT, RZ, UR4, PT ;  /* 0x00000004ff007c0c */ /* 0x000fc8000bf05070 */
[----:B------:R-:W-:-:S13]  /*08b0*/  ISETP.NE.AND.EX P0, PT, RZ, UR5, PT, P0 ;  /* 0x00000005ff007c0c */ /* 0x000fda000bf05300 */
[----:B------:R-:W-:Y:S05]  /*08c0*/  @!P0 BRA `(.L_x_9) ;  /* 0x00000000000c8947 */ /* 0x000fea0003800000 */
[----:B0-2---:R-:W0:Y:S02]  /*08d0*/  LDC.64 R4, c[0x0][0x590] ;  /* 0x00016400ff047b82 */ /* 0x005e240000000a00 */
[----:B0-----:R4:W5:Y:S01]  /*08e0*/  LDG.E R2, desc[UR12][R4.64] ;  /* 0x0000000c04027981 */ /* 0x001962000c1e1900 */
[----:B------:R-:W-:Y:S05]  /*08f0*/  BRA `(.L_x_8) ;  /* 0x0000000000047947 */ /* 0x000fea0003800000 */
.L_x_9:
[----:B------:R-:W3:Y:S02]  /*0900*/  LDC R2, c[0x0][0x584] ;  /* 0x00016100ff027b82 */ /* 0x000ee40000000800 */
.L_x_8:
[----:B------:R-:W1:Y:S01]  /*0910*/  LDC R6, c[0x0][0x3c4] ;  /* 0x0000f100ff067b82 */ /* 0x000e620000000800 */
[----:B------:R-:W-:-:S07]  /*0920*/  ISETP.NE.AND P0, PT, R9, RZ, PT ;  /* 0x000000ff0900720c */ /* 0x000fce0003f05270 */
[----:B0-2-4-:R-:W0:Y:S01]  /*0930*/  LDC.64 R4, c[0x0][0x3c8] ;  /* 0x0000f200ff047b82 */ /* 0x015e220000000a00 */
[----:B-1----:R-:W-:-:S05]  /*0940*/  VIADD R6, R6, 0x1f ;  /* 0x0000001f06067836 */ /* 0x002fca0000000000 */
[----:B------:R-:W-:-:S04]  /*0950*/  SHF.R.S32.HI R7, RZ, 0x1f, R6 ;  /* 0x0000001fff077819 */ /* 0x000fc80000011406 */
[----:B------:R-:W-:-:S04]  /*0960*/  LEA.HI R7, R7, R6, RZ, 0x5 ;  /* 0x0000000607077211 */ /* 0x000fc800078f28ff */
[----:B------:R-:W-:-:S05]  /*0970*/  SHF.R.S32.HI R7, RZ, 0x5, R7 ;  /* 0x00000005ff077819 */ /* 0x000fca0000011407 */
[----:B0-----:R-:W-:-:S04]  /*0980*/  IMAD R6, R7, R4, RZ ;  /* 0x0000000407067224 */ /* 0x001fc800078e02ff */
[----:B------:R-:W-:Y:S01]  /*0990*/  IMAD R6, R6, R5, RZ ;  /* 0x0000000506067224 */ /* 0x000fe200078e02ff */
[----:B------:R-:W-:Y:S06]  /*09a0*/  @!P0 BRA `(.L_x_10) ;  /* 0x0000002c00948947 */ /* 0x000fec0003800000 */
[----:B------:R-:W-:-:S13]  /*09b0*/  ISETP.NE.AND P0, PT, R9, 0x1, PT ;  /* 0x000000010900780c */ /* 0x000fda0003f05270 */
[----:B------:R-:W-:Y:S05]  /*09c0*/  @P0 EXIT ;  /* 0x000000000000094d */ /* 0x000fea0003800000 */
[----:B------:R-:W-:Y:S01]  /*09d0*/  ISETP.GE.AND P0, PT, R6, 0x1, PT ;  /* 0x000000010600780c */ /* 0x000fe20003f06270 */
[----:B------:R-:W-:Y:S01]  /*09e0*/  UMOV UR4, URZ ;  /* 0x0000003f00047c82 */ /* 0x000fe20008000000 */
[----:B------:R-:W-:Y:S02]  /*09f0*/  CS2R R54, SRZ ;  /* 0x0000000000367805 */ /* 0x000fe4000001ff00 */
[----:B------:R-:W-:Y:S02]  /*0a00*/  CS2R R24, SRZ ;  /* 0x0000000000187805 */ /* 0x000fe4000001ff00 */
[----:B------:R-:W-:Y:S02]  /*0a10*/  CS2R R26, SRZ ;  /* 0x00000000001a7805 */ /* 0x000fe4000001ff00 */
[----:B------:R-:W-:Y:S02]  /*0a20*/  CS2R R28, SRZ ;  /* 0x00000000001c7805 */ /* 0x000fe4000001ff00 */
[----:B------:R-:W-:-:S02]  /*0a30*/  CS2R R30, SRZ ;  /* 0x00000000001e7805 */ /* 0x000fc4000001ff00 */
[----:B------:R-:W-:Y:S02]  /*0a40*/  CS2R R32, SRZ ;  /* 0x0000000000207805 */ /* 0x000fe4000001ff00 */
        /* <DEDUP_REMOVED lines=9> */
[----:B------:R-:W-:Y:S01]  /*0ae0*/  CS2R R52, SRZ ;  /* 0x0000000000347805 */ /* 0x000fe2000001ff00 */
[----:B------:R-:W-:Y:S06]  /*0af0*/  @!P0 BRA `(.L_x_11) ;  /* 0x0000000000788947 */ /* 0x000fec0003800000 */
[----:B------:R-:W-:-:S04]  /*0b00*/  LOP3.LUT R8, R3, 0x1, RZ, 0xfc, !PT ;  /* 0x0000000103087812 */ /* 0x000fc800078efcff */
[----:B------:R-:W-:-:S13]  /*0b10*/  ISETP.NE.AND P0, PT, R8, 0x3, PT ;  /* 0x000000030800780c */ /* 0x000fda0003f05270 */
[----:B------:R-:W-:Y:S05]  /*0b20*/  @!P0 BRA `(.L_x_12) ;  /* 0x0000000000048947 */ /* 0x000fea0003800000 */
[----:B------:R-:W-:Y:S01]  /*0b30*/  BPT.TRAP 0x1 ;  /* 0x000000040000795c */ /* 0x000fe20000300000 */
.L_x_12:
[----:B------:R-:W0:Y:S01]  /*0b40*/  S2UR UR5, SR_CgaCtaId ;  /* 0x00000000000579c3 */ /* 0x000e220000008800 */
[----:B------:R-:W-:Y:S01]  /*0b50*/  SHF.L.U32 R8, RZ, 0x1f, RZ ;  /* 0x0000001fff087819 */ /* 0x000fe200000006ff */
[----:B------:R-:W-:Y:S02]  /*0b60*/  UMOV UR4, 0x400 ;  /* 0x0000040000047882 */ /* 0x000fe40000000000 */
[----:B0-----:R-:W-:-:S12]  /*0b70*/  ULEA UR4, UR5, UR4, 0x18 ;  /* 0x0000000405047291 */ /* 0x001fd8000f8ec03f */
.L_x_13:
[----:B0-----:R-:W-:-:S04]  /*0b80*/  IMAD.U32 R9, RZ, RZ, UR4 ;  /* 0x00000004ff097e24 */ /* 0x001fc8000f8e00ff */
[----:B------:R0:W1:Y:S03]  /*0b90*/  SYNCS.PHASECHK.TRANS64.TRYWAIT P0, [R9+URZ+0x38000], R8 ;  /* 0x03800008090075a7 */ /* 0x000066000800017f */
[----:B-1----:R-:W-:Y:S05]  /*0ba0*/  @!P0 NANOSLEEP.SYNCS 0x989680 ;  /* 0x009896800000895d */ /* 0x002fea0003900000 */
[----:B------:R-:W1:Y:S02]  /*0bb0*/  @!P0 SYNCS.PHASECHK.TRANS64 P0, [R9+URZ+0x38000], R8 ;  /* 0x03800008090085a7 */ /* 0x000e64000800007f */
[----:B-1----:R-:W-:Y:S05]  /*0bc0*/  @!P0 BRA `(.L_x_13) ;  /* 0xfffffffc00ec8947 */ /* 0x002fea000383ffff */
[----:B------:R-:W-:Y:S01]  /*0bd0*/  UIADD3 UR5, UR4, 0x1c000, URZ ;  /* 0x0001c00004057890 */ /* 0x000fe2000fffe03f */
[----:B------:R-:W-:Y:S01]  /*0be0*/  WARPGROUP.ARRIVE ;  /* 0x00000000000079c5 */ /* 0x000fe20000000000 */
[----:B------:R-:W-:Y:S02]  /*0bf0*/  USHF.R.U32.HI UR4, URZ, 0x4, UR4 ;  /* 0x000000043f047899 */ /* 0x000fe40008011604 */
[----:B------:R-:W-:Y:S02]  /*0c00*/  USHF.R.U32.HI UR5, URZ, 0x4, UR5 ;  /* 0x000000043f057899 */ /* 0x000fe40008011605 */
[----:B------:R-:W-:Y:S02]  /*0c10*/  ULOP3.LUT UR4, UR4, 0x3fff, URZ, 0xc0, !UPT ;  /* 0x00003fff04047892 */ /* 0x000fe4000f8ec03f */
[----:B------:R-:W-:Y:S02]  /*0c20*/  ULOP3.LUT UR5, UR5, 0x3fff, URZ, 0xc0, !UPT ;  /* 0x00003fff05057892 */ /* 0x000fe4000f8ec03f */
[----:B------:R-:W-:-:S02]  /*0c30*/  ULOP3.LUT UR4, UR4, 0x10000, URZ, 0xfc, !UPT ;  /* 0x0001000004047892 */ /* 0x000fc4000f8efc3f */
[----:B------:R-:W-:Y:S01]  /*0c40*/  ULOP3.LUT UR6, UR5, 0x10000, URZ, 0xfc, !UPT ;  /* 0x0001000005067892 */ /* 0x000fe2000f8efc3f */
[----:B------:R-:W-:Y:S02]  /*0c50*/  UMOV UR7, 0x80000020 ;  /* 0x8000002000077882 */ /* 0x000fe40000000000 */
[----:B------:R-:W-:-:S06]  /*0c60*/  UMOV UR5, 0x80000020 ;  /* 0x8000002000057882 */ /* 0x000fcc0000000000 */
[----:B------:R-:W-:Y:S01]  /*0c70*/  HGMMA.64x64x16.F32.BF16 R24, gdesc[UR4], RZ, !UPT ;  /* 0x00e00000041879f0 */ /* 0x000fe2000c7018ff */
[----:B------:R-:W-:Y:S02]  /*0c80*/  UIADD3 UR4, UR4, 0x2, URZ ;  /* 0x0000000204047890 */ /* 0x000fe4000fffe03f */
[----:B------:R-:W-:Y:S01]  /*0c90*/  UIADD3 UR6, UR6, 0x2, URZ ;  /* 0x0000000206067890 */ /* 0x000fe2000fffe03f */
[----:B------:R-:W-:Y:S01]  /*0ca0*/  UMOV UR5, 0x80000020 ;  /* 0x8000002000057882 */ /* 0x000fe20000000000 */
[----:B------:R-:W-:-:S07]  /*0cb0*/  UMOV UR7, 0x80000020 ;  /* 0x8000002000077882 */ /* 0x000fce0000000000 */
[----:B------:R-:W-:Y:S01]  /*0cc0*/  HGMMA.64x64x16.F32.BF16 R24, gdesc[UR4], R24, gsb0 ;  /* 0x00e00000041879f0 */ /* 0x000fe20008001818 */
[----:B------:R-:W-:-:S05]  /*0cd0*/  UMOV UR4, 0x1 ;  /* 0x0000000100047882 */ /* 0x000fca0000000000 */
.L_x_11:
[----:B0-----:R-:W-:-:S05]  /*0ce0*/  VIMNMX R9, R6, 0x1, PT ;  /* 0x0000000106097848 */ /* 0x001fca0003fe0100 */
[----:B------:R-:W-:-:S05]  /*0cf0*/  IMAD.IADD R8, R6, 0x1, -R9 ;  /* 0x0000000106087824 */ /* 0x000fca00078e0a09 */
[----:B------:R-:W-:-:S13]  /*0d00*/  ISETP.GE.AND P0, PT, R8, 0x1, PT ;  /* 0x000000010800780c */ /* 0x000fda0003f06270 */
[----:B------:R-:W-:Y:S05]  /*0d10*/  @!P0 BRA `(.L_x_14) ;  /* 0x0000000000f88947 */ /* 0x000fea0003800000 */
[----:B------:R-:W0:Y:S01]  /*0d20*/  S2UR UR6, SR_CgaCtaId ;  /* 0x00000000000679c3 */ /* 0x000e220000008800 */
[----:B------:R-:W-:Y:S01]  /*0d30*/  UMOV UR5, 0x400 ;  /* 0x0000040000057882 */ /* 0x000fe20000000000 */
[----:B------:R-:W-:Y:S01]  /*0d40*/  IMAD R4, R4, R5, RZ ;  /* 0x0000000504047224 */ /* 0x000fe200078e02ff */
[----:B------:R-:W-:Y:S01]  /*0d50*/  LOP3.LUT R9, R3, 0x1, RZ, 0xfc, !PT ;  /* 0x0000000103097812 */ /* 0x000fe200078efcff */
[----:B------:R-:W-:Y:S02]  /*0d60*/  UISETP.NE.U32.AND UP0, UPT, UR4, URZ, UPT ;  /* 0x0000003f0400728c */ /* 0x000fe4000bf05070 */
[----:B------:R-:W-:Y:S02]  /*0d70*/  IMAD R4, R7, R4, RZ ;  /* 0x0000000407047224 */ /* 0x000fe400078e02ff */
[----:B------:R-:W-:-:S03]  /*0d80*/  IMAD.MOV.U32 R7, RZ, RZ, RZ ;  /* 0x000000ffff077224 */ /* 0x000fc600078e00ff */
[----:B------:R-:W-:-:S04]  /*0d90*/  LOP3.LUT R5, RZ, R4, RZ, 0x33, !PT ;  /* 0x00000004ff057212 */ /* 0x000fc800078e33ff */
[----:B------:R-:W-:-:S04]  /*0da0*/  VIMNMX R5, R5, -0x2, !PT ;  /* 0xfffffffe05057848 */ /* 0x000fc80007fe0100 */
[----:B------:R-:W-:Y:S01]  /*0db0*/  IADD3 R4, R5, 0x2, R4 ;  /* 0x0000000205047810 */ /* 0x000fe20007ffe004 */
[----:B0-----:R-:W-:-:S04]  /*0dc0*/  ULEA UR7, UR6, UR5, 0x18 ;  /* 0x0000000506077291 */ /* 0x001fc8000f8ec03f */
[----:B------:R-:W-:Y:S02]  /*0dd0*/  UIADD3 UR5, UR7, 0x1c000, URZ ;  /* 0x0001c00007057890 */ /* 0x000fe4000fffe03f */
[----:B------:R-:W-:Y:S02]  /*0de0*/  USHF.R.U32.HI UR6, URZ, 0x4, UR7 ;  /* 0x000000043f067899 */ /* 0x000fe40008011607 */
[----:B------:R-:W-:Y:S02]  /*0df0*/  USHF.R.U32.HI UR5, URZ, 0x4, UR5 ;  /* 0x000000043f057899 */ /* 0x000fe40008011605 */
[----:B------:R-:W-:Y:S02]  /*0e00*/  ULOP3.LUT UR6, UR6, 0x3fff, URZ, 0xc0, !UPT ;  /* 0x00003fff06067892 */ /* 0x000fe4000f8ec03f */
[----:B------:R-:W-:Y:S02]  /*0e10*/  ULOP3.LUT UR5, UR5, 0x3fff, URZ, 0xc0, !UPT ;  /* 0x00003fff05057892 */ /* 0x000fe4000f8ec03f */
[----:B------:R-:W-:-:S02]  /*0e20*/  ULOP3.LUT UR15, UR6, 0x10000, URZ, 0xfc, !UPT ;  /* 0x00010000060f7892 */ /* 0x000fc4000f8efc3f */
[----:B------:R-:W-:-:S03]  /*0e30*/  ULOP3.LUT UR14, UR5, 0x10000, URZ, 0xfc, !UPT ;  /* 0x00010000050e7892 */ /* 0x000fc6000f8efc3f */
[----:B------:R-:W-:-:S09]  /*0e40*/  UMOV UR5, URZ ;  /* 0x0000003f00057c82 */ /* 0x000fd20008000000 */
.L_x_19:
[----:B------:R-:W-:-:S13]  /*0e50*/  ISETP.NE.AND P1, PT, R9, 0x3, PT ;  /* 0x000000030900780c */ /* 0x000fda0003f25270 */
[----:B0-----:R-:W-:Y:S05]  /*0e60*/  @!P1 BRA `(.L_x_15) ;  /* 0x0000000000049947 */ /* 0x001fea0003800000 */
[----:B------:R-:W-:Y:S01]  /*0e70*/  BPT.TRAP 0x1 ;  /* 0x000000040000795c */ /* 0x000fe20000300000 */
.L_x_15:
[----:B------:R-:W-:Y:S01]  /*0e80*/  SHF.L.U32 R5, R7, 0x1f, RZ ;  /* 0x0000001f07057819 */ /* 0x000fe200000006ff */
[----:B------:R-:W-:-:S12]  /*0e90*/  ULEA UR6, UR4, UR7, 0x3 ;  /* 0x0000000704067291 */ /* 0x000fd8000f8e183f */
.L_x_16:
[----:B0-----:R-:W-:-:S04]  /*0ea0*/  IMAD.U32 R10, RZ, RZ, UR6 ;  /* 0x00000006ff0a7e24 */ /* 0x001fc8000f8e00ff */
[----:B------:R0:W1:Y:S03]  /*0eb0*/  SYNCS.PHASECHK.TRANS64.TRYWAIT P0, [R10+URZ+0x38000], R5 ;  /* 0x038000050a0075a7 */ /* 0x000066000800017f */
[----:B-1----:R-:W-:Y:S05]  /*0ec0*/  @!P0 NANOSLEEP.SYNCS 0x989680 ;  /* 0x009896800000895d */ /* 0x002fea0003900000 */
[----:B------:R-:W1:Y:S02]  /*0ed0*/  @!P0 SYNCS.PHASECHK.TRANS64 P0, [R10+URZ+0x38000], R5 ;  /* 0x038000050a0085a7 */ /* 0x000e64000800007f */
[----:B-1----:R-:W-:Y:S05]  /*0ee0*/  @!P0 BRA `(.L_x_16) ;  /* 0xfffffffc00ec8947 */ /* 0x002fea000383ffff */
[----:B------:R-:W-:Y:S01]  /*0ef0*/  ULEA UR8, UR4, UR15, 0x8 ;  /* 0x0000000f04087291 */ /* 0x000fe2000f8e403f */
[----:B------:R-:W-:Y:S01]  /*0f00*/  WARPGROUP.ARRIVE ;  /* 0x00000000000079c5 */ /* 0x000fe20000000000 */
[----:B------:R-:W-:Y:S01]  /*0f10*/  ULEA UR10, UR4, UR14, 0x8 ;  /* 0x0000000e040a7291 */ /* 0x000fe2000f8e403f */
[----:B------:R-:W-:Y:S01]  /*0f20*/  UMOV UR9, 0x80000020 ;  /* 0x8000002000097882 */ /* 0x000fe20000000000 */
[----:B------:R-:W-:-:S07]  /*0f30*/  UMOV UR11, 0x80000020 ;  /* 0x80000020000b7882 */ /* 0x000fce0000000000 */
[----:B------:R-:W-:Y:S01]  /*0f40*/  HGMMA.64x64x16.F32.BF16 R24, gdesc[UR8], R24, UP0 ;  /* 0x00e00000081879f0 */ /* 0x000fe2000bf01818 */
[----:B------:R-:W-:Y:S02]  /*0f50*/  UIADD3 UR8, UR8, 0x2, URZ ;  /* 0x0000000208087890 */ /* 0x000fe4000fffe03f */
[----:B------:R-:W-:Y:S01]  /*0f60*/  UIADD3 UR10, UR10, 0x2, URZ ;  /* 0x000000020a0a7890 */ /* 0x000fe2000fffe03f */
[----:B------:R-:W-:Y:S01]  /*0f70*/  UMOV UR9, 0x80000020 ;  /* 0x8000002000097882 */ /* 0x000fe20000000000 */
[----:B------:R-:W-:-:S07]  /*0f80*/  UMOV UR11, 0x80000020 ;  /* 0x80000020000b7882 */ /* 0x000fce0000000000 */
[----:B------:R-:W-:Y:S03]  /*0f90*/  HGMMA.64x64x16.F32.BF16 R24, gdesc[UR8], R24, gsb0 ;  /* 0x00e00000081879f0 */ /* 0x000fe60008001818 */
[----:B------:R-:W-:Y:S02]  /*0fa0*/  WARPGROUP.DEPBAR.LE gsb0, 0x1 ;  /* 0x00008000000079c5 */ /* 0x000fe40000010100 */
[----:B------:R-:W-:Y:S05]  /*0fb0*/  @!P1 BRA `(.L_x_17) ;  /* 0x0000000000049947 */ /* 0x000fea0003800000 */
[----:B------:R-:W-:Y:S01]  /*0fc0*/  BPT.TRAP 0x1 ;  /* 0x000000040000795c */ /* 0x000fe20000300000 */
.L_x_17:
[----:B------:R-:W-:Y:S01]  /*0fd0*/  ULEA UR6, UR5, UR7, 0x3 ;  /* 0x0000000705067291 */ /* 0x000fe2000f8e183f */
[----:B------:R-:W-:-:S03]  /*0fe0*/  ISETP.GT.U32.AND P0, PT, R3, 0x1, PT ;  /* 0x000000010300780c */ /* 0x000fc60003f04070 */
[----:B------:R-:W-:-:S04]  /*0ff0*/  UIADD3 UR6, UR6, 0x380e0, URZ ;  /* 0x000380e006067890 */ /* 0x000fc8000fffe03f */
[----:B------:R-:W-:-:S09]  /*1000*/  UPRMT UR6, URZ, 0x654, UR6 ;  /* 0x000006543f067896 */ /* 0x000fd20008000006 */
[----:B------:R-:W-:Y:S01]  /*1010*/  SYNCS.ARRIVE.TRANS64.RED.A1T0 RZ, [UR6], RZ ;  /* 0x000000ffffff79a7 */ /* 0x000fe20008100406 */
[----:B------:R-:W-:Y:S05]  /*1020*/  @P0 BRA `(.L_x_18) ;  /* 0x0000000000040947 */ /* 0x000fea0003800000 */
[----:B------:R-:W-:Y:S01]  /*1030*/  BPT.TRAP 0x1 ;  /* 0x000000040000795c */ /* 0x000fe20000300000 */
.L_x_18:
[----:B------:R-:W-:Y:S01]  /*1040*/  VIADD R4, R4, 0xffffffff ;  /* 0xffffffff04047836 */ /* 0x000fe20000000000 */
[----:B------:R-:W-:Y:S02]  /*1050*/  UIADD3 UR4, UR4, 0x1, URZ ;  /* 0x0000000104047890 */ /* 0x000fe4000fffe03f */
[----:B------:R-:W-:Y:S02]  /*1060*/  UIADD3 UR5, UR5, 0x1, URZ ;  /* 0x0000000105057890 */ /* 0x000fe4000fffe03f */
[----:B------:R-:W-:Y:S01]  /*1070*/  ISETP.GT.AND P0, PT, R4, 0x1, PT ;  /* 0x000000010400780c */ /* 0x000fe20003f04270 */
[----:B------:R-:W-:Y:S02]  /*1080*/  UISETP.NE.AND UP0, UPT, UR4, 0x1c, UPT ;  /* 0x0000001c0400788c */ /* 0x000fe4000bf05270 */
[----:B------:R-:W-:Y:S02]  /*1090*/  UISETP.NE.AND UP1, UPT, UR5, 0x1c, UPT ;  /* 0x0000001c0500788c */ /* 0x000fe4000bf25270 */
[----:B------:R-:W-:-:S02]  /*10a0*/  USEL UR6, URZ, 0x1, UP0 ;  /* 0x000000013f067887 */ /* 0x000fc40008000000 */
[----:B------:R-:W-:Y:S02]  /*10b0*/  USEL UR4, UR4, URZ, UP0 ;  /* 0x0000003f04047287 */ /* 0x000fe40008000000 */
[----:B------:R-:W-:Y:S02]  /*10c0*/  USEL UR5, UR5, URZ, UP1 ;  /* 0x0000003f05057287 */ /* 0x000fe40008800000 */
[----:B------:R-:W-:Y:S01]  /*10d0*/  UPLOP3.LUT UP0, UPT, UPT, UPT, UPT, 0x80, 0x0 ;  /* 0x000000000000789c */ /* 0x000fe20003f0f070 */
[----:B------:R-:W-:Y:S01]  /*10e0*/  LOP3.LUT R7, R7, UR6, RZ, 0x3c, !PT ;  /* 0x0000000607077c12 */ /* 0x000fe2000f8e3cff */
[----:B------:R-:W-:Y:S09]  /*10f0*/  @P0 BRA `(.L_x_19) ;  /* 0xfffffffc00540947 */ /* 0x000ff2000383ffff */
.L_x_14:
[----:B------:R-:W-:Y:S01]  /*1100*/  ISETP.GE.AND P0, PT, R6, 0x1, PT ;  /* 0x000000010600780c */ /* 0x000fe20003f06270 */
[----:B------:R-:W-:-:S12]  /*1110*/  WARPGROUP.DEPBAR.LE gsb0, 0x0 ;  /* 0x00008000000079c5 */ /* 0x000fd80000010000 */
[----:B------:R-:W-:Y:S05]  /*1120*/  @!P0 BRA `(.L_x_20) ;  /* 0x0000000000448947 */ /* 0x000fea0003800000 */
[----:B------:R-:W-:-:S04]  /*1130*/  LOP3.LUT R4, R3, 0x1, RZ, 0xfc, !PT ;  /* 0x0000000103047812 */ /* 0x000fc800078efcff */
[----:B------:R-:W-:-:S13]  /*1140*/  ISETP.NE.AND P0, PT, R4, 0x3, PT ;  /* 0x000000030400780c */ /* 0x000fda0003f05270 */
[----:B------:R-:W-:Y:S05]  /*1150*/  @!P0 BRA `(.L_x_21) ;  /* 0x0000000000048947 */ /* 0x000fea0003800000 */
[----:B------:R-:W-:Y:S01]  /*1160*/  BPT.TRAP 0x1 ;  /* 0x000000040000795c */ /* 0x000fe20000300000 */
.L_x_21:
[----:B------:R-:W1:Y:S01]  /*1170*/  S2R R7, SR_CgaCtaId ;  /* 0x0000000000077919 */ /* 0x000e620000008800 */
[----:B------:R-:W-:Y:S02]  /*1180*/  SHF.R.U32.HI R4, RZ, 0x2, R8 ;  /* 0x00000002ff047819 */ /* 0x000fe40000011608 */
[----:B------:R-:W-:Y:S02]  /*1190*/  MOV R6, 0x400 ;  /* 0x0000040000067802 */ /* 0x000fe40000000f00 */
[----:B------:R-:W-:Y:S01]  /*11a0*/  ISETP.GT.U32.AND P0, PT, R3, 0x1, PT ;  /* 0x000000010300780c */ /* 0x000fe20003f04070 */
[----:B0-----:R-:W-:-:S04]  /*11b0*/  IMAD.WIDE.U32 R4, R4, 0x24924925, RZ ;  /* 0x2492492504047825 */ /* 0x001fc800078e00ff */
[----:B------:R-:W-:Y:S01]  /*11c0*/  IMAD R4, R5, -0x1c, R8 ;  /* 0xffffffe405047824 */ /* 0x000fe200078e0208 */
[----:B-1----:R-:W-:-:S05]  /*11d0*/  LEA R7, R7, R6, 0x18 ;  /* 0x0000000607077211 */ /* 0x002fca00078ec0ff */
[----:B------:R-:W-:-:S04]  /*11e0*/  IMAD R4, R4, 0x8, R7 ;  /* 0x0000000804047824 */ /* 0x000fc800078e0207 */
[----:B------:R-:W-:-:S05]  /*11f0*/  VIADD R4, R4, 0x380e0 ;  /* 0x000380e004047836 */ /* 0x000fca0000000000 */
[----:B------:R-:W-:-:S04]  /*1200*/  PRMT R4, RZ, 0x654, R4 ;  /* 0x00000654ff047816 */ /* 0x000fc80000000004 */
[----:B------:R1:W-:Y:S01]  /*1210*/  SYNCS.ARRIVE.TRANS64.RED.A1T0 RZ, [R4+URZ], RZ ;  /* 0x000000ff04ff79a7 */ /* 0x0003e2000810043f */
[----:B------:R-:W-:Y:S05]  /*1220*/  @P0 BRA `(.L_x_20) ;  /* 0x0000000000040947 */ /* 0x000fea0003800000 */
[----:B------:R-:W-:Y:S01]  /*1230*/  BPT.TRAP 0x1 ;  /* 0x000000040000795c */ /* 0x000fe20000300000 */
.L_x_20:
[----:B-1----:R-:W1:Y:S01]  /*1240*/  S2R R4, SR_TID.X ;  /* 0x0000000000047919 */ /* 0x002e620000002100 */
[----:B------:R-:W-:Y:S01]  /*1250*/  ULDC.64 UR4, c[0x0][0x280] ;  /* 0x0000a00000047ab9 */ /* 0x000fe20000000a00 */
[----:B------:R-:W2:Y:S01]  /*1260*/  S2R R9, SR_CTAID.Y ;  /* 0x0000000000097919 */ /* 0x000ea20000002600 */
[----:B------:R-:W4:Y:S01]  /*1270*/  S2R R11, SR_CTAID.X ;  /* 0x00000000000b7919 */ /* 0x000f220000002500 */
[----:B-1----:R-:W-:-:S04]  /*1280*/  SHF.R.S32.HI R3, RZ, 0x1f, R4 ;  /* 0x0000001fff037819 */ /* 0x002fc80000011404 */
[----:B------:R-:W-:Y:S01]  /*1290*/  LEA.HI R3, R3, R4, RZ, 0x7 ;  /* 0x0000000403037211 */ /* 0x000fe200078f38ff */
[----:B--2---:R-:W-:-:S03]  /*12a0*/  IMAD.SHL.U32 R9, R9, 0x40, RZ ;  /* 0x0000004009097824 */ /* 0x004fc600078e00ff */
[----:B------:R-:W-:Y:S02]  /*12b0*/  LOP3.LUT R3, R3, 0xffffff80, RZ, 0xc0, !PT ;  /* 0xffffff8003037812 */ /* 0x000fe400078ec0ff */
[----:B------:R-:W-:-:S03]  /*12c0*/  ISETP.GE.AND P0, PT, R9, UR5, PT ;  /* 0x0000000509007c0c */ /* 0x000fc6000bf06270 */
[----:B0-----:R-:W-:Y:S02]  /*12d0*/  IMAD.IADD R5, R4, 0x1, -R3 ;  /* 0x0000000104057824 */ /* 0x001fe400078e0a03 */
[----:B----4-:R-:W-:-:S03]  /*12e0*/  IMAD.SHL.U32 R3, R11, 0x40, RZ ;  /* 0x000000400b037824 */ /* 0x010fc600078e00ff */
[----:B------:R-:W-:Y:S02]  /*12f0*/  SHF.R.S32.HI R8, RZ, 0x1f, R5 ;  /* 0x0000001fff087819 */ /* 0x000fe40000011405 */
[----:B------:R-:W-:Y:S02]  /*1300*/  ISETP.GE.OR P0, PT, R3, UR4, P0 ;  /* 0x0000000403007c0c */ /* 0x000fe40008706670 */
[----:B------:R-:W-:-:S04]  /*1310*/  LEA.HI R4, R8, R5, RZ, 0x2 ;  /* 0x0000000508047211 */ /* 0x000fc800078f10ff */
[--C-:B------:R-:W-:Y:S02]  /*1320*/  SHF.R.S32.HI R12, RZ, 0x2, R4.reuse ;  /* 0x00000002ff0c7819 */ /* 0x100fe40000011404 */
[----:B------:R-:W-:-:S04]  /*1330*/  SHF.R.S32.HI R7, RZ, 0x1f, R4 ;  /* 0x0000001fff077819 */ /* 0x000fc80000011404 */
[----:B------:R-:W-:-:S04]  /*1340*/  LEA.HI R7, R7, R12, RZ, 0x3 ;  /* 0x0000000c07077211 */ /* 0x000fc800078f18ff */
[----:B------:R-:W-:Y:S01]  /*1350*/  LOP3.LUT R13, R7, 0xfffffff8, RZ, 0xc0, !PT ;  /* 0xfffffff8070d7812 */ /* 0x000fe200078ec0ff */
[----:B------:R-:W-:Y:S06]  /*1360*/  @P0 EXIT ;  /* 0x000000000000094d */ /* 0x000fec0003800000 */
[----:B------:R-:W0:Y:S01]  /*1370*/  LDC.64 R6, c[0x0][0x5d0] ;  /* 0x00017400ff067b82 */ /* 0x000e220000000a00 */
[----:B------:R-:W-:Y:S01]  /*1380*/  LOP3.LUT R10, R4, 0x7ffffffc, RZ, 0xc0, !PT ;  /* 0x7ffffffc040a7812 */ /* 0x000fe200078ec0ff */
[----:B------:R-:W-:Y:S01]  /*1390*/  IMAD.IADD R4, R12, 0x1, -R13 ;  /* 0x000000010c047824 */ /* 0x000fe200078e0a0d */
[----:B------:R-:W-:Y:S02]  /*13a0*/  LEA.HI R8, R8, R5, RZ, 0x5 ;  /* 0x0000000508087211 */ /* 0x000fe400078f28ff */
[----:B---3-5:R-:W-:Y:S01]  /*13b0*/  FSETP.NEU.AND P1, PT, R2, RZ, PT ;  /* 0x000000ff0200720b */ /* 0x028fe20003f2d000 */
[----:B------:R-:W-:Y:S01]  /*13c0*/  IMAD.IADD R10, R5, 0x1, -R10 ;  /* 0x00000001050a7824 */ /* 0x000fe200078e0a0a */
[----:B------:R-:W-:Y:S02]  /*13d0*/  SHF.R.S32.HI R5, RZ, 0x1f, R4 ;  /* 0x0000001fff057819 */ /* 0x000fe40000011404 */
[----:B------:R-:W-:Y:S01]  /*13e0*/  SHF.R.S32.HI R13, RZ, 0x5, R8 ;  /* 0x00000005ff0d7819 */ /* 0x000fe20000011408 */
[----:B------:R-:W-:-:S02]  /*13f0*/  IMAD.SHL.U32 R12, R10, 0x2, RZ ;  /* 0x000000020a0c7824 */ /* 0x000fc400078e00ff */
[----:B------:R-:W-:-:S03]  /*1400*/  IMAD.WIDE R10, R11, 0x40, R4 ;  /* 0x000000400b0a7825 */ /* 0x000fc600078e0204 */
[----:B------:R-:W-:Y:S01]  /*1410*/  SHF.R.S32.HI R14, RZ, 0x1f, R12 ;  /* 0x0000001fff0e7819 */ /* 0x000fe2000001140c */
[----:B------:R-:W-:Y:S01]  /*1420*/  IMAD R5, R13, -0x10, -R3 ;  /* 0xfffffff00d057824 */ /* 0x000fe200078e0a03 */
[----:B------:R-:W-:Y:S01]  /*1430*/  IADD3 R8, P0, R9, R12, RZ ;  /* 0x0000000c09087210 */ /* 0x000fe20007f1e0ff */
[----:B------:R-:W-:Y:S01]  /*1440*/  IMAD.WIDE R10, R13, 0x10, R10 ;  /* 0x000000100d0a7825 */ /* 0x000fe200078e020a */
[----:B------:R-:W-:Y:S02]  /*1450*/  IADD3 R3, -R12, UR5, -R9 ;  /* 0x000000050c037c10 */ /* 0x000fe4000fffe909 */
[----:B------:R-:W-:Y:S02]  /*1460*/  LEA.HI.X.SX32 R9, R9, R14, 0x1, P0 ;  /* 0x0000000e09097211 */ /* 0x000fe400000f0eff */
[----:B------:R-:W-:Y:S01]  /*1470*/  IADD3 R4, R5, UR4, -R4 ;  /* 0x0000000405047c10 */ /* 0x000fe2000fffe804 */
[-C--:B0-----:R-:W-:Y:S01]  /*1480*/  IMAD R5, R11, R6.reuse, RZ ;  /* 0x000000060b057224 */ /* 0x081fe200078e02ff */
[----:B------:R-:W-:Y:S01]  /*1490*/  ISETP.GT.AND P0, PT, R3, RZ, PT ;  /* 0x000000ff0300720c */ /* 0x000fe20003f04270 */
[----:B------:R-:W-:Y:S01]  /*14a0*/  IMAD.WIDE.U32 R12, R10, R6, R8 ;  /* 0x000000060a0c7225 */ /* 0x000fe200078e0008 */
[----:B------:R-:W-:-:S02]  /*14b0*/  SHF.L.U64.HI R16, R6, 0x3, R7 ;  /* 0x0000000306107819 */ /* 0x000fc40000010207 */
[----:B------:R-:W-:Y:S01]  /*14c0*/  ISETP.GT.AND P2, PT, R4, RZ, P0 ;  /* 0x000000ff0400720c */ /* 0x000fe20000744270 */
[----:B------:R-:W-:Y:S02]  /*14d0*/  IMAD R5, R10, R7, R5 ;  /* 0x000000070a057224 */ /* 0x000fe400078e0205 */
[----:B------:R-:W-:Y:S02]  /*14e0*/  IMAD.SHL.U32 R17, R6, 0x8, RZ ;  /* 0x0000000806117824 */ /* 0x000fe400078e00ff */
[----:B------:R-:W-:Y:S01]  /*14f0*/  IMAD.IADD R19, R13, 0x1, R5 ;  /* 0x000000010d137824 */ /* 0x000fe200078e0205 */
[----:B------:R-:W-:Y:S07]  /*1500*/  @!P1 BRA `(.L_x_22) ;  /* 0x00000018001c9947 */ /* 0x000fee0003800000 */
[----:B------:R-:W-:Y:S01]  /*1510*/  ULDC.64 UR6, c[0x0][0x5b0] ;  /* 0x00016c0000067ab9 */ /* 0x000fe20000000a00 */
[----:B------:R-:W-:Y:S01]  /*1520*/  ULDC.64 UR8, c[0x0][0x5a8] ;  /* 0x00016a0000087ab9 */ /* 0x000fe20000000a00 */
[----:B------:R-:W-:Y:S01]  /*1530*/  IMAD R5, R11, UR6, RZ ;  /* 0x000000060b057c24 */ /* 0x000fe2000f8e02ff */
[----:B------:R-:W-:Y:S01]  /*1540*/  ULDC.64 UR4, c[0x0][0x5c8] ;  /* 0x0001720000047ab9 */ /* 0x000fe20000000a00 */
[----:B------:R-:W-:-:S04]  /*1550*/  IMAD.WIDE.U32 R14, R10, UR6, R8 ;  /* 0x000000060a0e7c25 */ /* 0x000fc8000f8e0008 */
[----:B------:R-:W-:Y:S01]  /*1560*/  IMAD R5, R10, UR7, R5 ;  /* 0x000000070a057c24 */ /* 0x000fe2000f8e0205 */
[----:B------:R-:W-:-:S03]  /*1570*/  LEA R6, P1, R14, UR8, 0x1 ;  /* 0x000000080e067c11 */ /* 0x000fc6000f8208ff */
[----:B------:R-:W-:-:S05]  /*1580*/  IMAD.IADD R7, R15, 0x1, R5 ;  /* 0x000000010f077824 */ /* 0x000fca00078e0205 */
[----:B------:R-:W-:-:S05]  /*1590*/  LEA.HI.X R7, R14, UR9, R7, 0x1, P1 ;  /* 0x000000090e077c11 */ /* 0x000fca00088f0c07 */
[----:B------:R-:W2:Y:S01]  /*15a0*/  @P2 LDG.E.LTC128B.U16 R13, desc[UR12][R6.64] ;  /* 0x0000000c060d2981 */ /* 0x000ea2000c1e1520 */
[----:B------:R-:W-:Y:S01]  /*15b0*/  LEA R14, P4, R12, UR4, 0x1 ;  /* 0x000000040c0e7c11 */ /* 0x000fe2000f8808ff */
[----:B------:R-:W-:Y:S01]  /*15c0*/  BSSY B0, `(.L_x_23) ;  /* 0x000000d000007945 */ /* 0x000fe20003800000 */
[----:B------:R-:W-:-:S04]  /*15d0*/  ISETP.GT.AND P1, PT, R3, 0x1, PT ;  /* 0x000000010300780c */ /* 0x000fc80003f24270 */
[----:B------:R-:W-:Y:S01]  /*15e0*/  ISETP.GT.AND P3, PT, R4, RZ, P1 ;  /* 0x000000ff0400720c */ /* 0x000fe20000f64270 */
[----:B--2---:R-:W-:-:S04]  /*15f0*/  IMAD.U32 R15, R13, 0x10000, RZ ;  /* 0x000100000d0f7824 */ /* 0x004fc800078e00ff */
[----:B------:R-:W-:-:S04]  /*1600*/  FMUL R15, R15, R2 ;  /* 0x000000020f0f7220 */ /* 0x000fc80000400000 */
[----:B------:R-:W-:-:S05]  /*1610*/  FFMA R15, R24, R0, R15 ;  /* 0x00000000180f7223 */ /* 0x000fca000000000f */
[----:B------:R-:W-:Y:S02]  /*1620*/  F2FP.BF16.F32.PACK_AB R18, RZ, R15 ;  /* 0x0000000fff12723e */ /* 0x000fe400000010ff */
[----:B------:R-:W-:Y:S02]  /*1630*/  LEA.HI.X R15, R12, UR5, R19, 0x1, P4 ;  /* 0x000000050c0f7c11 */ /* 0x000fe4000a0f0c13 */
[----:B------:R-:W-:Y:S02]  /*1640*/  PRMT R12, R18, 0x7610, R12 ;  /* 0x00007610120c7816 */ /* 0x000fe4000000000c */
[----:B------:R-:W-:-:S03]  /*1650*/  PRMT R18, R13, 0x7610, R18 ;  /* 0x000076100d127816 */ /* 0x000fc60000000012 */
[----:B------:R0:W-:Y:S01]  /*1660*/  @P2 STG.E.U16 desc[UR12][R14.64], R12 ;  /* 0x0000000c0e002986 */ /* 0x0001e2000c10150c */
[----:B------:R-:W-:Y:S05]  /*1670*/  @!P3 BRA `(.L_x_24) ;  /* 0x000000000004b947 */ /* 0x000fea0003800000 */
[----:B------:R1:W5:Y:S02]  /*1680*/  LDG.E.LTC128B.U16 R18, desc[UR12][R6.64+0x2] ;  /* 0x0000020c06127981 */ /* 0x000364000c1e1520 */
.L_x_24:
[----:B------:R-:W-:Y:S05]  /*1690*/  BSYNC B0 ;  /* 0x0000000000007941 */ /* 0x000fea0003800000 */
.L_x_23:
[----:B------:R-:W-:Y:S01]  /*16a0*/  USHF.L.U32 UR5, UR6, 0x3, URZ ;  /* 0x0000000306057899 */ /* 0x000fe2000800063f */
[----:B-----5:R-:W-:Y:S01]  /*16b0*/  IMAD.U32 R11, R18, 0x10000, RZ ;  /* 0x00010000120b7824 */ /* 0x020fe200078e00ff */
[----:B------:R-:W-:Y:S01]  /*16c0*/  USHF.L.U64.HI UR4, UR6, 0x3, UR7 ;  /* 0x0000000306047899 */ /* 0x000fe20008010207 */
[----:B------:R-:W-:Y:S02]  /*16d0*/  ISETP.GT.AND P0, PT, R4, 0x8, P0 ;  /* 0x000000080400780c */ /* 0x000fe40000704270 */
[----:B------:R-:W-:Y:S01]  /*16e0*/  FMUL R20, R11, R2 ;  /* 0x000000020b147220 */ /* 0x000fe20000400000 */
[----:B0-----:R-:W-:Y:S02]  /*16f0*/  IMAD.U32 R12, RZ, RZ, UR5 ;  /* 0x00000005ff0c7e24 */ /* 0x001fe4000f8e00ff */
[----:B------:R-:W-:Y:S02]  /*1700*/  IMAD.U32 R13, RZ, RZ, UR4 ;  /* 0x00000004ff0d7e24 */ /* 0x000fe4000f8e00ff */
[----:B------:R-:W-:Y:S01]  /*1710*/  FFMA R20, R25, R0, R20 ;  /* 0x0000000019147223 */ /* 0x000fe20000000014 */
[----:B------:R-:W-:-:S04]  /*1720*/  IMAD.WIDE.U32 R12, R10, UR6, R12 ;  /* 0x000000060a0c7c25 */ /* 0x000fc8000f8e000c */
[----:B------:R-:W-:Y:S02]  /*1730*/  F2FP.BF16.F32.PACK_AB R20, RZ, R20 ;  /* 0x00000014ff14723e */ /* 0x000fe400000010ff */
[----:B------:R-:W-:Y:S01]  /*1740*/  IADD3 R10, P2, R8, R12, RZ ;  /* 0x0000000c080a7210 */ /* 0x000fe20007f5e0ff */
[----:B------:R-:W-:-:S03]  /*1750*/  @P3 IMAD.MOV.U32 R12, RZ, RZ, R14 ;  /* 0x000000ffff0c3224 */ /* 0x000fc600078e000e */
[----:B------:R-:W-:Y:S01]  /*1760*/  IADD3.X R5, R9, R5, R13, P2, !PT ;  /* 0x0000000509057210 */ /* 0x000fe200017fe40d */
[----:B------:R-:W-:Y:S01]  /*1770*/  @P3 IMAD.MOV.U32 R13, RZ, RZ, R15 ;  /* 0x000000ffff0d3224 */ /* 0x000fe200078e000f */
[----:B------:R-:W-:-:S04]  /*1780*/  LEA R8, P2, R10, UR8, 0x1 ;  /* 0x000000080a087c11 */ /* 0x000fc8000f8408ff */
[----:B------:R-:W-:Y:S01]  /*1790*/  LEA.HI.X R9, R10, UR9, R5, 0x1, P2 ;  /* 0x000000090a097c11 */ /* 0x000fe200090f0c05 */
[----:B------:R0:W-:Y:S04]  /*17a0*/  @P3 STG.E.U16 desc[UR12][R12.64+0x2], R20 ;  /* 0x000002140c003986 */ /* 0x0001e8000c10150c */
[----:B------:R-:W2:Y:S01]  /*17b0*/  @P0 LDG.E.LTC128B.U16 R18, desc[UR12][R8.64] ;  /* 0x0000000c08120981 */ /* 0x000ea2000c1e1520 */
[C---:B------:R-:W-:Y:S01]  /*17c0*/  SHF.L.U64.HI R11, R17.reuse, 0x1, R16 ;  /* 0x00000001110b7819 */ /* 0x040fe20000010210 */
[----:B------:R-:W-:Y:S01]  /*17d0*/  BSSY B0, `(.L_x_25) ;  /* 0x000000b000007945 */ /* 0x000fe20003800000 */
[----:B------:R-:W-:Y:S02]  /*17e0*/  LEA R10, P2, R17, R14, 0x1 ;  /* 0x0000000e110a7211 */ /* 0x000fe400078408ff */
[----:B------:R-:W-:-:S03]  /*17f0*/  ISETP.GT.AND P1, PT, R4, 0x8, P1 ;  /* 0x000000080400780c */ /* 0x000fc60000f24270 */
[----:B------:R-:W-:Y:S02]  /*1800*/  IMAD.X R11, R11, 0x1, R15, P2 ;  /* 0x000000010b0b7824 */ /* 0x000fe400010e060f */
[----:B--2---:R-:W-:-:S04]  /*1810*/  IMAD.U32 R5, R18, 0x10000, RZ ;  /* 0x0001000012057824 */ /* 0x004fc800078e00ff */
[----:B------:R-:W-:-:S04]  /*1820*/  FMUL R5, R5, R2 ;  /* 0x0000000205057220 */ /* 0x000fc80000400000 */
[----:B------:R-:W-:-:S05]  /*1830*/  FFMA R5, R26, R0, R5 ;  /* 0x000000001a057223 */ /* 0x000fca0000000005 */
[----:B------:R-:W-:-:S05]  /*1840*/  F2FP.BF16.F32.PACK_AB R5, RZ, R5 ;  /* 0x00000005ff05723e */ /* 0x000fca00000010ff */
[----:B------:R0:W-:Y:S01]  /*1850*/  @P0 STG.E.U16 desc[UR12][R10.64], R5 ;  /* 0x000000050a000986 */ /* 0x0001e2000c10150c */
[----:B------:R-:W-:Y:S05]  /*1860*/  @!P1 BRA `(.L_x_26) ;  /* 0x0000000000049947 */ /* 0x000fea0003800000 */
[----:B------:R2:W5:Y:S02]  /*1870*/  LDG.E.LTC128B.U16 R18, desc[UR12][R8.64+0x2] ;  /* 0x0000020c08127981 */ /* 0x000564000c1e1520 */
.L_x_26:
[----:B------:R-:W-:Y:S05]  /*1880*/  BSYNC B0 ;  /* 0x0000000000007941 */ /* 0x000fea0003800000 */
.L_x_25:
[----:B0----5:R-:W-:Y:S01]  /*1890*/  IMAD.U32 R5, R18, 0x10000, RZ ;  /* 0x0001000012057824 */ /* 0x021fe200078e00ff */
[----:B------:R-:W-:Y:S01]  /*18a0*/  ISETP.GT.AND P0, PT, R3, 0x8, PT ;  /* 0x000000080300780c */ /* 0x000fe20003f04270 */
[----:B------:R-:W-:Y:S02]  /*18b0*/  BSSY B0, `(.L_x_27) ;  /* 0x0000008000007945 */ /* 0x000fe40003800000 */
[----:B------:R-:W-:Y:S01]  /*18c0*/  FMUL R12, R5, R2 ;  /* 0x00000002050c7220 */ /* 0x000fe20000400000 */
[----:B------:R-:W-:-:S03]  /*18d0*/  ISETP.GT.AND P2, PT, R4, RZ, P0 ;  /* 0x000000ff0400720c */ /* 0x000fc60000744270 */
[----:B------:R-:W-:-:S05]  /*18e0*/  FFMA R12, R27, R0, R12 ;  /* 0x000000001b0c7223 */ /* 0x000fca000000000c */
[----:B------:R-:W-:-:S05]  /*18f0*/  F2FP.BF16.F32.PACK_AB R12, RZ, R12 ;  /* 0x0000000cff0c723e */ /* 0x000fca00000010ff */
[----:B------:R0:W-:Y:S01]  /*1900*/  @P1 STG.E.U16 desc[UR12][R10.64+0x2], R12 ;  /* 0x0000020c0a001986 */ /* 0x0001e2000c10150c */
[----:B------:R-:W-:Y:S05]  /*1910*/  @!P2 BRA `(.L_x_28) ;  /* 0x000000000004a947 */ /* 0x000fea0003800000 */
[----:B------:R3:W5:Y:S02]  /*1920*/  LDG.E.LTC128B.U16 R18, desc[UR12][R6.64+0x10] ;  /* 0x0000100c06127981 */ /* 0x000764000c1e1520 */
.L_x_28:
[----:B------:R-:W-:Y:S05]  /*1930*/  BSYNC B0 ;  /* 0x0000000000007941 */ /* 0x000fea0003800000 */
.L_x_27:
[----:B-----5:R-:W-:Y:S01]  /*1940*/  IMAD.U32 R5, R18, 0x10000, RZ ;  /* 0x0001000012057824 */ /* 0x020fe200078e00ff */
[----:B------:R-:W-:Y:S01]  /*1950*/  ISETP.GT.AND P1, PT, R3, 0x9, PT ;  /* 0x000000090300780c */ /* 0x000fe20003f24270 */
[----:B0-----:R-:W-:Y:S01]  /*1960*/  @P2 IMAD.MOV.U32 R12, RZ, RZ, R14 ;  /* 0x000000ffff0c2224 */ /* 0x001fe200078e000e */
[----:B------:R-:W-:Y:S01]  /*1970*/  BSSY B0, `(.L_x_29) ;  /* 0x0000009000007945 */ /* 0x000fe20003800000 */
[----:B------:R-:W-:Y:S01]  /*1980*/  FMUL R5, R5, R2 ;  /* 0x0000000205057220 */ /* 0x000fe20000400000 */
[----:B------:R-:W-:Y:S01]  /*1990*/  @P2 IMAD.MOV.U32 R13, RZ, RZ, R15 ;  /* 0x000000ffff0d2224 */ /* 0x000fe200078e000f */
[----:B------:R-:W-:Y:S02]  /*19a0*/  ISETP.GT.AND P3, PT, R4, RZ, P1 ;  /* 0x000000ff0400720c */ /* 0x000fe40000f64270 */
[----:B------:R-:W-:-:S05]  /*19b0*/  FFMA R5, R28, R0, R5 ;  /* 0x000000001c057223 */ /* 0x000fca0000000005 */
[----:B------:R-:W-:-:S05]  /*19c0*/  F2FP.BF16.F32.PACK_AB R5, RZ, R5 ;  /* 0x00000005ff05723e */ /* 0x000fca00000010ff */
[----:B------:R0:W-:Y:S01]  /*19d0*/  @P2 STG.E.U16 desc[UR12][R12.64+0x10], R5 ;  /* 0x000010050c002986 */ /* 0x0001e2000c10150c */
[----:B------:R-:W-:Y:S05]  /*19e0*/  @!P3 BRA `(.L_x_30) ;  /* 0x000000000004b947 */ /* 0x000fea0003800000 */
[----:B------:R4:W5:Y:S02]  /*19f0*/  LDG.E.LTC128B.U16 R18, desc[UR12][R6.64+0x12] ;  /* 0x0000120c06127981 */ /* 0x000964000c1e1520 */
.L_x_30:
[----:B------:R-:W-:Y:S05]  /*1a00*/  BSYNC B0 ;  /* 0x0000000000007941 */ /* 0x000fea0003800000 */
.L_x_29:
[----:B0----5:R-:W-:Y:S01]  /*1a10*/  IMAD.U32 R5, R18, 0x10000, RZ ;  /* 0x0001000012057824 */ /* 0x021fe200078e00ff */
[----:B------:R-:W-:Y:S01]  /*1a20*/  ISETP.GT.AND P0, PT, R4, 0x8, P0 ;  /* 0x000000080400780c */ /* 0x000fe20000704270 */
[----:B------:R-:W-:Y:S01]  /*1a30*/  @P3 IMAD.MOV.U32 R13, RZ, RZ, R15 ;  /* 0x000000ffff0d3224 */ /* 0x000fe200078e000f */
[----:B------:R-:W-:Y:S01]  /*1a40*/  BSSY B0, `(.L_x_31) ;  /* 0x0000009000007945 */ /* 0x000fe20003800000 */
[----:B------:R-:W-:-:S04]  /*1a50*/  FMUL R12, R5, R2 ;  /* 0x00000002050c7220 */ /* 0x000fc80000400000 */
[----:B------:R-:W-:-:S05]  /*1a60*/  FFMA R12, R29, R0, R12 ;  /* 0x000000001d0c7223 */ /* 0x000fca000000000c */
[----:B------:R-:W-:-:S04]  /*1a70*/  F2FP.BF16.F32.PACK_AB R12, RZ, R12 ;  /* 0x0000000cff0c723e */ /* 0x000fc800000010ff */
[----:B------:R-:W-:Y:S01]  /*1a80*/  PRMT R5, R12, 0x7610, R5 ;  /* 0x000076100c057816 */ /* 0x000fe20000000005 */
[----:B------:R-:W-:-:S05]  /*1a90*/  @P3 IMAD.MOV.U32 R12, RZ, RZ, R14 ;  /* 0x000000ffff0c3224 */ /* 0x000fca00078e000e */
[----:B------:R0:W-:Y:S01]  /*1aa0*/  @P3 STG.E.U16 desc[UR12][R12.64+0x12], R5 ;  /* 0x000012050c003986 */ /* 0x0001e2000c10150c */
[----:B------:R-:W-:Y:S05]  /*1ab0*/  @!P0 BRA `(.L_x_32) ;  /* 0x0000000000048947 */ /* 0x000fea0003800000 */
[----:B------:R0:W5:Y:S02]  /*1ac0*/  LDG.E.LTC128B.U16 R18, desc[UR12][R8.64+0x10] ;  /* 0x0000100c08127981 */ /* 0x000164000c1e1520 */
.L_x_32:
[----:B------:R-:W-:Y:S05]  /*1ad0*/  BSYNC B0 ;  /* 0x0000000000007941 */ /* 0x000fea0003800000 */
.L_x_31:
[----:B0----5:R-:W-:Y:S01]  /*1ae0*/  IMAD.U32 R5, R18, 0x10000, RZ ;  /* 0x0001000012057824 */ /* 0x021fe200078e00ff */
[----:B------:R-:W-:Y:S01]  /*1af0*/  ISETP.GT.AND P1, PT, R4, 0x8, P1 ;  /* 0x000000080400780c */ /* 0x000fe20000f24270 */
[----:B------:R-:W-:Y:S02]  /*1b00*/  BSSY B0, `(.L_x_33) ;  /* 0x0000007000007945 */ /* 0x000fe40003800000 */
[----:B------:R-:W-:-:S04]  /*1b10*/  FMUL R5, R5, R2 ;  /* 0x0000000205057220 */ /* 0x000fc80000400000 */
[----:B------:R-:W-:-:S05]  /*1b20*/  FFMA R5, R30, R0, R5 ;  /* 0x000000001e057223 */ /* 0x000fca0000000005 */
[----:B------:R-:W-:-:S05]  /*1b30*/  F2FP.BF16.F32.PACK_AB R5, RZ, R5 ;  /* 0x00000005ff05723e */ /* 0x000fca00000010ff */
[----:B------:R0:W-:Y:S01]  /*1b40*/  @P0 STG.E.U16 desc[UR12][R10.64+0x10], R5 ;  /* 0x000010050a000986 */ /* 0x0001e2000c10150c */
[----:B------:R-:W-:Y:S05]  /*1b50*/  @!P1 BRA `(.L_x_34) ;  /* 0x0000000000049947 */ /* 0x000fea0003800000 */
[----:B------:R0:W5:Y:S02]  /*1b60*/  LDG.E.LTC128B.U16 R18, desc[UR12][R8.64+0x12] ;  /* 0x0000120c08127981 */ /* 0x000164000c1e1520 */
.L_x_34:
[----:B------:R-:W-:Y:S05]  /*1b70*/  BSYNC B0 ;  /* 0x0000000000007941 */ /* 0x000fea0003800000 */
.L_x_33:
        /* <DEDUP_REMOVED lines=10> */
.L_x_36:
[----:B------:R-:W-:Y:S05]  /*1c20*/  BSYNC B0 ;  /* 0x0000000000007941 */ /* 0x000fea0003800000 */
.L_x_35:
        /* <DEDUP_REMOVED lines=12> */
.L_x_38:
[----:B------:R-:W-:Y:S05]  /*1cf0*/  BSYNC B0 ;  /* 0x0000000000007941 */ /* 0x000fea0003800000 */
.L_x_37:
        /* <DEDUP_REMOVED lines=12> */
.L_x_40:
[----:B------:R-:W-:Y:S05]  /*1dc0*/  BSYNC B0 ;  /* 0x0000000000007941 */ /* 0x000fea0003800000 */
.L_x_39:
        /* <DEDUP_REMOVED lines=9> */
.L_x_42:
[----:B------:R-:W-:Y:S05]  /*1e60*/  BSYNC B0 ;  /* 0x0000000000007941 */ /* 0x000fea0003800000 */
.L_x_41:
        /* <DEDUP_REMOVED lines=10> */
.L_x_44:
[----:B------:R-:W-:Y:S05]  /*1f10*/  BSYNC B0 ;  /* 0x0000000000007941 */ /* 0x000fea0003800000 */
.L_x_43:
        /* <DEDUP_REMOVED lines=12> */
.L_x_46:
[----:B------:R-:W-:Y:S05]  /*1fe0*/  BSYNC B0 ;  /* 0x0000000000007941 */ /* 0x000fea0003800000 */
.L_x_45:
        /* <DEDUP_REMOVED lines=12> */
.L_x_48:
[----:B------:R-:W-:Y:S05]  /*20b0*/  BSYNC B0 ;  /* 0x0000000000007941 */ /* 0x000fea0003800000 */
.L_x_47:
        /* <DEDUP_REMOVED lines=9> */
.L_x_50:
[----:B------:R-:W-:Y:S05]  /*2150*/  BSYNC B0 ;  /* 0x0000000000007941 */ /* 0x000fea0003800000 */
.L_x_49:
        /* <DEDUP_REMOVED lines=10> */
.L_x_52:
[----:B------:R-:W-:Y:S05]  /*2200*/  BSYNC B0 ;  /* 0x0000000000007941 */ /* 0x000fea0003800000 */
.L_x_51:
        /* <DEDUP_REMOVED lines=12> */
.L_x_54:
[----:B------:R-:W-:Y:S05]  /*22d0*/  BSYNC B0 ;  /* 0x0000000000007941 */ /* 0x000fea0003800000 */
.L_x_53:
        /* <DEDUP_REMOVED lines=12> */
.L_x_56:
[----:B------:R-:W-:Y:S05]  /*23a0*/  BSYNC B0 ;  /* 0x0000000000007941 */ /* 0x000fea0003800000 */
.L_x_55:
        /* <DEDUP_REMOVED lines=9> */
.L_x_58:
[----:B------:R-:W-:Y:S05]  /*2440*/  BSYNC B0 ;  /* 0x0000000000007941 */ /* 0x000fea0003800000 */
.L_x_57:
        /* <DEDUP_REMOVED lines=10> */
.L_x_60:
[----:B------:R-:W-:Y:S05]  /*24f0*/  BSYNC B0 ;  /* 0x0000000000007941 */ /* 0x000fea0003800000 */
.L_x_59:
        /* <DEDUP_REMOVED lines=12> */
.L_x_62:
[----:B------:R-:W-:Y:S05]  /*25c0*/  BSYNC B0 ;  /* 0x0000000000007941 */ /* 0x000fea0003800000 */
.L_x_61:
        /* <DEDUP_REMOVED lines=12> */
.L_x_64:
[----:B------:R-:W-:Y:S05]  /*2690*/  BSYNC B0 ;  /* 0x0000000000007941 */ /* 0x000fea0003800000 */
.L_x_63:
        /* <DEDUP_REMOVED lines=9> */
.L_x_66:
[----:B------:R-:W-:Y:S05]  /*2730*/  BSYNC B0 ;  /* 0x0000000000007941 */ /* 0x000fea0003800000 */
.L_x_65:
        /* <DEDUP_REMOVED lines=10> */
.L_x_68:
[----:B------:R-:W-:Y:S05]  /*27e0*/  BSYNC B0 ;  /* 0x0000000000007941 */ /* 0x000fea0003800000 */
.L_x_67:
        /* <DEDUP_REMOVED lines=12> */
.L_x_70:
[----:B------:R-:W-:Y:S05]  /*28b0*/  BSYNC B0 ;  /* 0x0000000000007941 */ /* 0x000fea0003800000 */
.L_x_69:
        /* <DEDUP_REMOVED lines=12> */
.L_x_72:
[----:B------:R-:W-:Y:S05]  /*2980*/  BSYNC B0 ;  /* 0x0000000000007941 */ /* 0x000fea0003800000 */
.L_x_71:
        /* <DEDUP_REMOVED lines=9> */
.L_x_74:
[----:B------:R-:W-:Y:S05]  /*2a20*/  BSYNC B0 ;  /* 0x0000000000007941 */ /* 0x000fea0003800000 */
.L_x_73:
        /* <DEDUP_REMOVED lines=10> */
.L_x_76:
[----:B------:R-:W-:Y:S05]  /*2ad0*/  BSYNC B0 ;  /* 0x0000000000007941 */ /* 0x000fea0003800000 */
.L_x_75:
        /* <DEDUP_REMOVED lines=12> */
.L_x_78:
[----:B------:R-:W-:Y:S05]  /*2ba0*/  BSYNC B0 ;  /* 0x0000000000007941 */ /* 0x000fea0003800000 */
.L_x_77:
[----:B-----5:R-:W-:Y:S01]  /*2bb0*/  IMAD.U32 R3, R18, 0x10000, RZ ;  /* 0x0001000012037824 */ /* 0x020fe200078e00ff */
[----:B------:R-:W-:Y:S01]  /*2bc0*/  ISETP.GT.AND P0, PT, R4, 0x8, P0 ;  /* 0x000000080400780c */ /* 0x000fe20000704270 */
[----:B------:R-:W-:Y:S02]  /*2bd0*/  BSSY B0, `(.L_x_79) ;  /* 0x0000007000007945 */ /* 0x000fe40003800000 */
[----:B01-34-:R-:W-:-:S04]  /*2be0*/  FMUL R6, R3, R2 ;  /* 0x0000000203067220 */ /* 0x01bfc80000400000 */
[----:B------:R-:W-:-:S05]  /*2bf0*/  FFMA R6, R53, R0, R6 ;  /* 0x0000000035067223 */ /* 0x000fca0000000006 */
[----:B------:R-:W-:-:S05]  /*2c00*/  F2FP.BF16.F32.PACK_AB R6, RZ, R6 ;  /* 0x00000006ff06723e */ /* 0x000fca00000010ff */
[----:B------:R0:W-:Y:S01]  /*2c10*/  @P3 STG.E.U16 desc[UR12][R14.64+0x72], R6 ;  /* 0x000072060e003986 */ /* 0x0001e2000c10150c */
[----:B------:R-:W-:Y:S05]  /*2c20*/  @!P0 BRA `(.L_x_80) ;  /* 0x0000000000048947 */ /* 0x000fea0003800000 */
[----:B------:R1:W5:Y:S02]  /*2c30*/  LDG.E.LTC128B.U16 R18, desc[UR12][R8.64+0x70] ;  /* 0x0000700c08127981 */ /* 0x000364000c1e1520 */
.L_x_80:
[----:B------:R-:W-:Y:S05]  /*2c40*/  BSYNC B0 ;  /* 0x0000000000007941 */ /* 0x000fea0003800000 */
.L_x_79:
[----:B-----5:R-:W-:Y:S01]  /*2c50*/  IMAD.U32 R3, R18, 0x10000, RZ ;  /* 0x0001000012037824 */ /* 0x020fe200078e00ff */
[----:B------:R-:W-:Y:S01]  /*2c60*/  ISETP.GT.AND P1, PT, R4, 0x8, P1 ;  /* 0x000000080400780c */ /* 0x000fe20000f24270 */
[----:B------:R-:W-:Y:S01]  /*2c70*/  @P0 IMAD.MOV.U32 R4, RZ, RZ, R10 ;  /* 0x000000ffff040224 */ /* 0x000fe200078e000a */
[----:B------:R-:W-:Y:S01]  /*2c80*/  BSSY B0, `(.L_x_81) ;  /* 0x0000008000007945 */ /* 0x000fe20003800000 */
[----:B------:R-:W-:Y:S01]  /*2c90*/  FMUL R3, R3, R2 ;  /* 0x0000000203037220 */ /* 0x000fe20000400000 */
[----:B------:R-:W-:-:S03]  /*2ca0*/  @P0 IMAD.MOV.U32 R5, RZ, RZ, R11 ;  /* 0x000000ffff050224 */ /* 0x000fc600078e000b */
[----:B------:R-:W-:-:S05]  /*2cb0*/  FFMA R3, R54, R0, R3 ;  /* 0x0000000036037223 */ /* 0x000fca0000000003 */
[----:B------:R-:W-:-:S05]  /*2cc0*/  F2FP.BF16.F32.PACK_AB R3, RZ, R3 ;  /* 0x00000003ff03723e */ /* 0x000fca00000010ff */
[----:B------:R3:W-:Y:S01]  /*2cd0*/  @P0 STG.E.U16 desc[UR12][R4.64+0x70], R3 ;  /* 0x0000700304000986 */ /* 0x0007e2000c10150c */
[----:B------:R-:W-:Y:S05]  /*2ce0*/  @!P1 BRA `(.L_x_82) ;  /* 0x0000000000049947 */ /* 0x000fea0003800000 */
[----:B------:R4:W5:Y:S02]  /*2cf0*/  LDG.E.LTC128B.U16 R18, desc[UR12][R8.64+0x72] ;  /* 0x0000720c08127981 */ /* 0x000964000c1e1520 */
.L_x_82:
[----:B------:R-:W-:Y:S05]  /*2d00*/  BSYNC B0 ;  /* 0x0000000000007941 */ /* 0x000fea0003800000 */
.L_x_81:
[----:B---3-5:R-:W-:-:S04]  /*2d10*/  IMAD.U32 R3, R18, 0x10000, RZ ;  /* 0x0001000012037824 */ /* 0x028fc800078e00ff */
[----:B------:R-:W-:-:S04]  /*2d20*/  FMUL R2, R3, R2 ;  /* 0x0000000203027220 */ /* 0x000fc80000400000 */
[----:B------:R-:W-:Y:S01]  /*2d30*/  FFMA R2, R55, R0, R2 ;  /* 0x0000000037027223 */ /* 0x000fe20000000002 */
[----:B------:R-:W-:Y:S06]  /*2d40*/  @!P1 EXIT ;  /* 0x000000000000994d */ /* 0x000fec0003800000 */
[----:B------:R-:W-:-:S05]  /*2d50*/  F2FP.BF16.F32.PACK_AB R2, RZ, R2 ;  /* 0x00000002ff02723e */ /* 0x000fca00000010ff */
[----:B------:R-:W-:Y:S01]  /*2d60*/  STG.E.U16 desc[UR12][R10.64+0x72], R2 ;  /* 0x000072020a007986 */ /* 0x000fe2000c10150c */
[----:B------:R-:W-:Y:S05]  /*2d70*/  EXIT ;  /* 0x000000000000794d */ /* 0x000fea0003800000 */
.L_x_22:
[----:B------:R-:W-:Y:S01]  /*2d80*/  ISETP.GT.AND P3, PT, R3, 0x1, PT ;  /* 0x000000010300780c */ /* 0x000fe20003f64270 */
[----:B------:R-:W-:Y:S01]  /*2d90*/  ULDC.64 UR4, c[0x0][0x5c8] ;  /* 0x0001720000047ab9 */ /* 0x000fe20000000a00 */
[-C--:B------:R-:W-:Y:S01]  /*2da0*/  FMUL R24, R24, R0.reuse ;  /* 0x0000000018187220 */ /* 0x080fe20000400000 */
[-C--:B------:R-:W-:Y:S01]  /*2db0*/  FMUL R25, R25, R0.reuse ;  /* 0x0000000019197220 */ /* 0x080fe20000400000 */
[----:B------:R-:W-:Y:S01]  /*2dc0*/  ISETP.GT.AND P4, PT, R4, RZ, P3 ;  /* 0x000000ff0400720c */ /* 0x000fe20001f84270 */
[-C--:B------:R-:W-:Y:S01]  /*2dd0*/  FMUL R26, R26, R0.reuse ;  /* 0x000000001a1a7220 */ /* 0x080fe20000400000 */
[----:B------:R-:W-:Y:S01]  /*2de0*/  LEA R6, P1, R12, UR4, 0x1 ;  /* 0x000000040c067c11 */ /* 0x000fe2000f8208ff */
[----:B------:R-:W-:Y:S01]  /*2df0*/  FMUL R27, R27, R0 ;  /* 0x000000001b1b7220 */ /* 0x000fe20000400000 */
[----:B------:R-:W-:Y:S01]  /*2e00*/  F2FP.BF16.F32.PACK_AB R24, RZ, R24 ;  /* 0x00000018ff18723e */ /* 0x000fe200000010ff */
[-C--:B------:R-:W-:Y:S01]  /*2e10*/  FMUL R28, R28, R0.reuse ;  /* 0x000000001c1c7220 */ /* 0x080fe20000400000 */
[----:B------:R-:W-:Y:S01]  /*2e20*/  LEA.HI.X R7, R12, UR5, R19, 0x1, P1 ;  /* 0x000000050c077c11 */ /* 0x000fe200088f0c13 */
[-C--:B------:R-:W-:Y:S01]  /*2e30*/  FMUL R29, R29, R0.reuse ;  /* 0x000000001d1d7220 */ /* 0x080fe20000400000 */
[----:B------:R-:W-:Y:S01]  /*2e40*/  F2FP.BF16.F32.PACK_AB R25, RZ, R25 ;  /* 0x00000019ff19723e */ /* 0x000fe200000010ff */
[-C--:B------:R-:W-:Y:S01]  /*2e50*/  FMUL R30, R30, R0.reuse ;  /* 0x000000001e1e7220 */ /* 0x080fe20000400000 */
[----:B------:R-:W-:Y:S01]  /*2e60*/  SHF.L.U64.HI R5, R17, 0x1, R16 ;  /* 0x0000000111057819 */ /* 0x000fe20000010210 */
[----:B------:R-:W-:Y:S01]  /*2e70*/  @P2 STG.E.U16 desc[UR12][R6.64], R24 ;  /* 0x0000001806002986 */ /* 0x000fe2000c10150c */
[----:B------:R-:W-:Y:S01]  /*2e80*/  ISETP.GT.AND P2, PT, R4, 0x8, P0 ;  /* 0x000000080400780c */ /* 0x000fe20000744270 */
[----:B------:R-:W-:Y:S01]  /*2e90*/  FMUL R31, R31, R0 ;  /* 0x000000001f1f7220 */ /* 0x000fe20000400000 */
[----:B------:R-:W-:Y:S01]  /*2ea0*/  ISETP.GT.AND P1, PT, R3, 0x8, PT ;  /* 0x000000080300780c */ /* 0x000fe20003f24270 */
[----:B------:R-:W-:Y:S01]  /*2eb0*/  @P4 STG.E.U16 desc[UR12][R6.64+0x2], R25 ;  /* 0x0000021906004986 */ /* 0x000fe2000c10150c */
[----:B------:R-:W-:Y:S01]  /*2ec0*/  LEA R8, P4, R17, R6, 0x1 ;  /* 0x0000000611087211 */ /* 0x000fe200078808ff */
[-C--:B------:R-:W-:Y:S01]  /*2ed0*/  FMUL R32, R32, R0.reuse ;  /* 0x0000000020207220 */ /* 0x080fe20000400000 */
[C---:B------:R-:W-:Y:S01]  /*2ee0*/  ISETP.GT.AND P3, PT, R4.reuse, 0x8, P3 ;  /* 0x000000080400780c */ /* 0x040fe20001f64270 */
[-C--:B------:R-:W-:Y:S01]  /*2ef0*/  FMUL R33, R33, R0.reuse ;  /* 0x0000000021217220 */ /* 0x080fe20000400000 */
[----:B------:R-:W-:Y:S01]  /*2f00*/  ISETP.GT.AND P0, PT, R3, 0x9, PT ;  /* 0x000000090300780c */ /* 0x000fe20003f04270 */
[----:B------:R-:W-:Y:S01]  /*2f10*/  IMAD.X R9, R5, 0x1, R7, P4 ;  /* 0x0000000105097824 */ /* 0x000fe200020e0607 */
[----:B------:R-:W-:Y:S01]  /*2f20*/  ISETP.GT.AND P5, PT, R4, RZ, P1 ;  /* 0x000000ff0400720c */ /* 0x000fe20000fa4270 */
[-C--:B------:R-:W-:Y:S01]  /*2f30*/  FMUL R34, R34, R0.reuse ;  /* 0x0000000022227220 */ /* 0x080fe20000400000 */
[----:B------:R-:W-:Y:S01]  /*2f40*/  ISETP.GT.AND P4, PT, R4, RZ, P0 ;  /* 0x000000ff0400720c */ /* 0x000fe20000784270 */
[----:B------:R-:W-:Y:S01]  /*2f50*/  FMUL R35, R35, R0 ;  /* 0x0000000023237220 */ /* 0x000fe20000400000 */
[----:B------:R-:W-:Y:S01]  /*2f60*/  F2FP.BF16.F32.PACK_AB R26, RZ, R26 ;  /* 0x0000001aff1a723e */ /* 0x000fe200000010ff */
[-C--:B------:R-:W-:Y:S01]  /*2f70*/  FMUL R36, R36, R0.reuse ;  /* 0x0000000024247220 */ /* 0x080fe20000400000 */
[----:B------:R-:W-:Y:S01]  /*2f80*/  F2FP.BF16.F32.PACK_AB R27, RZ, R27 ;  /* 0x0000001bff1b723e */ /* 0x000fe200000010ff */
[----:B------:R-:W-:Y:S01]  /*2f90*/  FMUL R37, R37, R0 ;  /* 0x0000000025257220 */ /* 0x000fe20000400000 */
[----:B------:R-:W-:Y:S01]  /*2fa0*/  F2FP.BF16.F32.PACK_AB R28, RZ, R28 ;  /* 0x0000001cff1c723e */ /* 0x000fe200000010ff */
[----:B------:R-:W-:Y:S01]  /*2fb0*/  @P2 STG.E.U16 desc[UR12][R8.64], R26 ;  /* 0x0000001a08002986 */ /* 0x000fe2000c10150c */
[----:B------:R-:W-:Y:S01]  /*2fc0*/  F2FP.BF16.F32.PACK_AB R29, RZ, R29 ;  /* 0x0000001dff1d723e */ /* 0x000fe200000010ff */
[-C--:B------:R-:W-:Y:S01]  /*2fd0*/  FMUL R38, R38, R0.reuse ;  /* 0x0000000026267220 */ /* 0x080fe20000400000 */
[C---:B------:R-:W-:Y:S01]  /*2fe0*/  ISETP.GT.AND P1, PT, R4.reuse, 0x8, P1 ;  /* 0x000000080400780c */ /* 0x040fe20000f24270 */
[----:B------:R-:W-:Y:S01]  /*2ff0*/  @P3 STG.E.U16 desc[UR12][R8.64+0x2], R27 ;  /* 0x0000021b08003986 */ /* 0x000fe2000c10150c */
[----:B------:R-:W-:Y:S01]  /*3000*/  ISETP.GT.AND P3, PT, R3, 0x10, PT ;  /* 0x000000100300780c */ /* 0x000fe20003f64270 */
[-C--:B------:R-:W-:Y:S01]  /*3010*/  FMUL R39, R39, R0.reuse ;  /* 0x0000000027277220 */ /* 0x080fe20000400000 */
[----:B------:R-:W-:Y:S01]  /*3020*/  ISETP.GT.AND P2, PT, R4, 0x8, P0 ;  /* 0x000000080400780c */ /* 0x000fe20000744270 */
[----:B------:R-:W-:Y:S01]  /*3030*/  @P5 STG.E.U16 desc[UR12][R6.64+0x10], R28 ;  /* 0x0000101c06005986 */ /* 0x000fe2000c10150c */
[----:B------:R-:W-:Y:S01]  /*3040*/  ISETP.GT.AND P0, PT, R3, 0x11, PT ;  /* 0x000000110300780c */ /* 0x000fe20003f04270 */
[----:B------:R-:W-:Y:S01]  /*3050*/  FMUL R40, R40, R0 ;  /* 0x0000000028287220 */ /* 0x000fe20000400000 */
[----:B------:R-:W-:Y:S01]  /*3060*/  F2FP.BF16.F32.PACK_AB R30, RZ, R30 ;  /* 0x0000001eff1e723e */ /* 0x000fe200000010ff */
[----:B------:R-:W-:Y:S01]  /*3070*/  @P4 STG.E.U16 desc[UR12][R6.64+0x12], R29 ;  /* 0x0000121d06004986 */ /* 0x000fe2000c10150c */
[C---:B------:R-:W-:Y:S01]  /*3080*/  ISETP.GT.AND P4, PT, R4.reuse, RZ, P3 ;  /* 0x000000ff0400720c */ /* 0x040fe20001f84270 */
[-C--:B------:R-:W-:Y:S01]  /*3090*/  FMUL R41, R41, R0.reuse ;  /* 0x0000000029297220 */ /* 0x080fe20000400000 */
[----:B------:R-:W-:Y:S01]  /*30a0*/  ISETP.GT.AND P5, PT, R4, RZ, P0 ;  /* 0x000000ff0400720c */ /* 0x000fe200007a4270 */
[----:B------:R-:W-:Y:S01]  /*30b0*/  @P1 STG.E.U16 desc[UR12][R8.64+0x10], R30 ;  /* 0x0000101e08001986 */ /* 0x000fe2000c10150c */
[----:B------:R-:W-:Y:S01]  /*30c0*/  F2FP.BF16.F32.PACK_AB R31, RZ, R31 ;  /* 0x0000001fff1f723e */ /* 0x000fe200000010ff */
[----:B------:R-:W-:Y:S01]  /*30d0*/  FMUL R42, R42, R0 ;  /* 0x000000002a2a7220 */ /* 0x000fe20000400000 */
[----:B------:R-:W-:Y:S01]  /*30e0*/  F2FP.BF16.F32.PACK_AB R32, RZ, R32 ;  /* 0x00000020ff20723e */ /* 0x000fe200000010ff */
[-C--:B------:R-:W-:Y:S01]  /*30f0*/  FMUL R43, R43, R0.reuse ;  /* 0x000000002b2b7220 */ /* 0x080fe20000400000 */
[----:B------:R-:W-:Y:S01]  /*3100*/  F2FP.BF16.F32.PACK_AB R33, RZ, R33 ;  /* 0x00000021ff21723e */ /* 0x000fe200000010ff */
[----:B------:R-:W-:Y:S01]  /*3110*/  @P2 STG.E.U16 desc[UR12][R8.64+0x12], R31 ;  /* 0x0000121f08002986 */ /* 0x000fe2000c10150c */
[----:B------:R-:W-:Y:S01]  /*3120*/  ISETP.GT.AND P3, PT, R4, 0x8, P3 ;  /* 0x000000080400780c */ /* 0x000fe20001f64270 */
[-C--:B------:R-:W-:Y:S01]  /*3130*/  FMUL R44, R44, R0.reuse ;  /* 0x000000002c2c7220 */ /* 0x080fe20000400000 */
[----:B------:R-:W-:Y:S01]  /*3140*/  ISETP.GT.AND P1, PT, R3, 0x18, PT ;  /* 0x000000180300780c */ /* 0x000fe20003f24270 */
[----:B------:R-:W-:Y:S01]  /*3150*/  @P4 STG.E.U16 desc[UR12][R6.64+0x20], R32 ;  /* 0x0000202006004986 */ /* 0x000fe2000c10150c */
[C---:B------:R-:W-:Y:S01]  /*3160*/  ISETP.GT.AND P0, PT, R4.reuse, 0x8, P0 ;  /* 0x000000080400780c */ /* 0x040fe20000704270 */
[-C--:B------:R-:W-:Y:S01]  /*3170*/  FMUL R45, R45, R0.reuse ;  /* 0x000000002d2d7220 */ /* 0x080fe20000400000 */
[----:B------:R-:W-:Y:S01]  /*3180*/  ISETP.GT.AND P2, PT, R3, 0x19, PT ;  /* 0x000000190300780c */ /* 0x000fe20003f44270 */
[----:B------:R-:W-:Y:S01]  /*3190*/  @P5 STG.E.U16 desc[UR12][R6.64+0x22], R33 ;  /* 0x0000222106005986 */ /* 0x000fe2000c10150c */
        /* <DEDUP_REMOVED lines=12> */
[----:B------:R-:W-:Y:S01]  /*3260*/  ISETP.GT.AND P3, PT, R3, 0x20, PT ;  /* 0x000000200300780c */ /* 0x000fe20003f64270 */
[----:B------:R-:W-:Y:S01]  /*3270*/  @P0 STG.E.U16 desc[UR12][R8.64+0x22], R35 ;  /* 0x0000222308000986 */ /* 0x000fe2000c10150c */
[C---:B------:R-:W-:Y:S01]  /*3280*/  ISETP.GT.AND P1, PT, R4.reuse, 0x8, P1 ;  /* 0x000000080400780c */ /* 0x040fe20000f24270 */
[-C--:B------:R-:W-:Y:S01]  /*3290*/  FMUL R51, R51, R0.reuse ;  /* 0x0000000033337220 */ /* 0x080fe20000400000 */
[----:B------:R-:W-:Y:S01]  /*32a0*/  ISETP.GT.AND P0, PT, R3, 0x21, PT ;  /* 0x000000210300780c */ /* 0x000fe20003f04270 */
[----:B------:R-:W-:Y:S01]  /*32b0*/  @P4 STG.E.U16 desc[UR12][R6.64+0x30], R36 ;  /* 0x0000302406004986 */ /* 0x000fe2000c10150c */
[----:B------:R-:W-:Y:S01]  /*32c0*/  ISETP.GT.AND P2, PT, R4, 0x8, P2 ;  /* 0x000000080400780c */ /* 0x000fe20001744270 */
[-C--:B------:R-:W-:Y:S01]  /*32d0*/  FMUL R52, R52, R0.reuse ;  /* 0x0000000034347220 */ /* 0x080fe20000400000 */
[C---:B------:R-:W-:Y:S01]  /*32e0*/  ISETP.GT.AND P4, PT, R4.reuse, RZ, P3 ;  /* 0x000000ff0400720c */ /* 0x040fe20001f84270 */
[----:B------:R-:W-:Y:S01]  /*32f0*/  @P5 STG.E.U16 desc[UR12][R6.64+0x32], R37 ;  /* 0x0000322506005986 */ /* 0x000fe2000c10150c */
        /* <DEDUP_REMOVED lines=8> */
[----:B------:R-:W-:-:S02]  /*3380*/  F2FP.BF16.F32.PACK_AB R41, RZ, R41 ;  /* 0x00000029ff29723e */ /* 0x000fc400000010ff */
[C---:B------:R-:W-:Y:S01]  /*3390*/  ISETP.GT.AND P3, PT, R4.reuse, 0x8, P3 ;  /* 0x000000080400780c */ /* 0x040fe20001f64270 */
[----:B------:R-:W-:Y:S01]  /*33a0*/  @P2 STG.E.U16 desc[UR12][R8.64+0x32], R39 ;  /* 0x0000322708002986 */ /* 0x000fe2000c10150c */
[----:B------:R-:W-:Y:S02]  /*33b0*/  ISETP.GT.AND P0, PT, R4, 0x8, P0 ;  /* 0x000000080400780c */ /* 0x000fe40000704270 */
[----:B------:R-:W-:Y:S01]  /*33c0*/  F2FP.BF16.F32.PACK_AB R42, RZ, R42 ;  /* 0x0000002aff2a723e */ /* 0x000fe200000010ff */
[----:B------:R-:W-:Y:S01]  /*33d0*/  @P4 STG.E.U16 desc[UR12][R6.64+0x40], R40 ;  /* 0x0000402806004986 */ /* 0x000fe2000c10150c */
[C---:B------:R-:W-:Y:S02]  /*33e0*/  ISETP.GT.AND P4, PT, R3.reuse, 0x28, PT ;  /* 0x000000280300780c */ /* 0x040fe40003f84270 */
[----:B------:R-:W-:Y:S01]  /*33f0*/  F2FP.BF16.F32.PACK_AB R43, RZ, R43 ;  /* 0x0000002bff2b723e */ /* 0x000fe200000010ff */
[----:B------:R-:W-:Y:S01]  /*3400*/  @P5 STG.E.U16 desc[UR12][R6.64+0x42], R41 ;  /* 0x0000422906005986 */ /* 0x000fe2000c10150c */
[----:B------:R-:W-:-:S02]  /*3410*/  ISETP.GT.AND P5, PT, R3, 0x29, PT ;  /* 0x000000290300780c */ /* 0x000fc40003fa4270 */
[C---:B------:R-:W-:Y:S01]  /*3420*/  ISETP.GT.AND P1, PT, R4.reuse, RZ, P4 ;  /* 0x000000ff0400720c */ /* 0x040fe20002724270 */
[----:B------:R-:W-:Y:S01]  /*3430*/  @P3 STG.E.U16 desc[UR12][R8.64+0x40], R42 ;  /* 0x0000402a08003986 */ /* 0x000fe2000c10150c */
[----:B------:R-:W-:Y:S02]  /*3440*/  ISETP.GT.AND P6, PT, R4, RZ, P5 ;  /* 0x000000ff0400720c */ /* 0x000fe40002fc4270 */
[----:B------:R-:W-:Y:S01]  /*3450*/  F2FP.BF16.F32.PACK_AB R44, RZ, R44 ;  /* 0x0000002cff2c723e */ /* 0x000fe200000010ff */
[----:B------:R-:W-:Y:S01]  /*3460*/  @P0 STG.E.U16 desc[UR12][R8.64+0x42], R43 ;  /* 0x0000422b08000986 */ /* 0x000fe2000c10150c */
[C---:B------:R-:W-:Y:S02]  /*3470*/  ISETP.GT.AND P3, PT, R3.reuse, 0x30, PT ;  /* 0x000000300300780c */ /* 0x040fe40003f64270 */
[C---:B------:R-:W-:Y:S02]  /*3480*/  ISETP.GT.AND P2, PT, R3.reuse, 0x31, PT ;  /* 0x000000310300780c */ /* 0x040fe40003f44270 */
[----:B------:R-:W-:-:S02]  /*3490*/  ISETP.GT.AND P0, PT, R3, 0x39, PT ;  /* 0x000000390300780c */ /* 0x000fc40003f04270 */
[C---:B------:R-:W-:Y:S01]  /*34a0*/  ISETP.GT.AND P4, PT, R4.reuse, 0x8, P4 ;  /* 0x000000080400780c */ /* 0x040fe20002784270 */
[----:B------:R-:W-:Y:S01]  /*34b0*/  @P1 STG.E.U16 desc[UR12][R6.64+0x50], R44 ;  /* 0x0000502c06001986 */ /* 0x000fe2000c10150c */
[----:B------:R-:W-:Y:S01]  /*34c0*/  ISETP.GT.AND P1, PT, R3, 0x38, PT ;  /* 0x000000380300780c */ /* 0x000fe20003f24270 */
[----:B------:R-:W-:Y:S01]  /*34d0*/  @P6 IMAD.MOV.U32 R2, RZ, RZ, R6 ;  /* 0x000000ffff026224 */ /* 0x000fe200078e0006 */
[----:B------:R-:W-:Y:S01]  /*34e0*/  F2FP.BF16.F32.PACK_AB R45, RZ, R45 ;  /* 0x0000002dff2d723e */ /* 0x000fe200000010ff */
[----:B------:R-:W-:Y:S01]  /*34f0*/  @P6 IMAD.MOV.U32 R3, RZ, RZ, R7 ;  /* 0x000000ffff036224 */ /* 0x000fe200078e0007 */
[----:B------:R-:W-:Y:S02]  /*3500*/  F2FP.BF16.F32.PACK_AB R46, RZ, R46 ;  /* 0x0000002eff2e723e */ /* 0x000fe400000010ff */
[----:B------:R-:W-:Y:S02]  /*3510*/  F2FP.BF16.F32.PACK_AB R47, RZ, R47 ;  /* 0x0000002fff2f723e */ /* 0x000fe400000010ff */
[----:B------:R0:W-:Y:S01]  /*3520*/  @P6 STG.E.U16 desc[UR12][R2.64+0x52], R45 ;  /* 0x0000522d02006986 */ /* 0x0001e2000c10150c */
[----:B------:R-:W-:-:S02]  /*3530*/  ISETP.GT.AND P6, PT, R4, 0x8, P5 ;  /* 0x000000080400780c */ /* 0x000fc40002fc4270 */
[C---:B------:R-:W-:Y:S02]  /*3540*/  ISETP.GT.AND P5, PT, R4.reuse, RZ, P3 ;  /* 0x000000ff0400720c */ /* 0x040fe40001fa4270 */
[----:B------:R-:W-:Y:S02]  /*3550*/  ISETP.GT.AND P3, PT, R4, 0x8, P3 ;  /* 0x000000080400780c */ /* 0x000fe40001f64270 */
[----:B------:R-:W-:Y:S02]  /*3560*/  F2FP.BF16.F32.PACK_AB R48, RZ, R48 ;  /* 0x00000030ff30723e */ /* 0x000fe400000010ff */
[----:B------:R-:W-:Y:S02]  /*3570*/  F2FP.BF16.F32.PACK_AB R49, RZ, R49 ;  /* 0x00000031ff31723e */ /* 0x000fe400000010ff */
[----:B------:R-:W-:Y:S01]  /*3580*/  F2FP.BF16.F32.PACK_AB R50, RZ, R50 ;  /* 0x00000032ff32723e */ /* 0x000fe200000010ff */
[----:B0-----:R-:W-:Y:S01]  /*3590*/  @P4 IMAD.MOV.U32 R2, RZ, RZ, R8 ;  /* 0x000000ffff024224 */ /* 0x001fe200078e0008 */
[----:B------:R-:W-:Y:S01]  /*35a0*/  F2FP.BF16.F32.PACK_AB R51, RZ, R51 ;  /* 0x00000033ff33723e */ /* 0x000fe200000010ff */
[----:B------:R-:W-:Y:S01]  /*35b0*/  @P4 IMAD.MOV.U32 R3, RZ, RZ, R9 ;  /* 0x000000ffff034224 */ /* 0x000fe200078e0009 */
[----:B------:R-:W-:-:S02]  /*35c0*/  F2FP.BF16.F32.PACK_AB R52, RZ, R52 ;  /* 0x00000034ff34723e */ /* 0x000fc400000010ff */
[----:B------:R-:W-:Y:S02]  /*35d0*/  F2FP.BF16.F32.PACK_AB R53, RZ, R53 ;  /* 0x00000035ff35723e */ /* 0x000fe400000010ff */
[----:B------:R0:W-:Y:S01]  /*35e0*/  @P4 STG.E.U16 desc[UR12][R2.64+0x50], R46 ;  /* 0x0000502e02004986 */ /* 0x0001e2000c10150c */
[C---:B------:R-:W-:Y:S02]  /*35f0*/  ISETP.GT.AND P4, PT, R4.reuse, RZ, P2 ;  /* 0x000000ff0400720c */ /* 0x040fe40001784270 */
[----:B------:R-:W-:Y:S02]  /*3600*/  ISETP.GT.AND P2, PT, R4, 0x8, P2 ;  /* 0x000000080400780c */ /* 0x000fe40001744270 */
[----:B------:R-:W-:Y:S01]  /*3610*/  F2FP.BF16.F32.PACK_AB R54, RZ, R54 ;  /* 0x00000036ff36723e */ /* 0x000fe200000010ff */
[----:B0-----:R-:W-:Y:S02]  /*3620*/  @P6 IMAD.MOV.U32 R2, RZ, RZ, R8 ;  /* 0x000000ffff026224 */ /* 0x001fe400078e0008 */
[----:B------:R-:W-:-:S05]  /*3630*/  @P6 IMAD.MOV.U32 R3, RZ, RZ, R9 ;  /* 0x000000ffff036224 */ /* 0x000fca00078e0009 */
[----:B------:R0:W-:Y:S01]  /*3640*/  @P6 STG.E.U16 desc[UR12][R2.64+0x52], R47 ;  /* 0x0000522f02006986 */ /* 0x0001e2000c10150c */
[C---:B------:R-:W-:Y:S02]  /*3650*/  ISETP.GT.AND P6, PT, R4.reuse, RZ, P0 ;  /* 0x000000ff0400720c */ /* 0x040fe400007c4270 */
[----:B------:R-:W-:Y:S01]  /*3660*/  ISETP.GT.AND P0, PT, R4, 0x8, P0 ;  /* 0x000000080400780c */ /* 0x000fe20000704270 */
[----:B0-----:R-:W-:Y:S02]  /*3670*/  @P5 IMAD.MOV.U32 R2, RZ, RZ, R6 ;  /* 0x000000ffff025224 */ /* 0x001fe400078e0006 */
[----:B------:R-:W-:-:S05]  /*3680*/  @P5 IMAD.MOV.U32 R3, RZ, RZ, R7 ;  /* 0x000000ffff035224 */ /* 0x000fca00078e0007 */
[----:B------:R0:W-:Y:S01]  /*3690*/  @P5 STG.E.U16 desc[UR12][R2.64+0x60], R48 ;  /* 0x0000603002005986 */ /* 0x0001e2000c10150c */
[C---:B------:R-:W-:Y:S02]  /*36a0*/  ISETP.GT.AND P5, PT, R4.reuse, RZ, P1 ;  /* 0x000000ff0400720c */ /* 0x040fe40000fa4270 */
[----:B------:R-:W-:Y:S01]  /*36b0*/  ISETP.GT.AND P1, PT, R4, 0x8, P1 ;  /* 0x000000080400780c */ /* 0x000fe20000f24270 */
[----:B0-----:R-:W-:Y:S02]  /*36c0*/  @P4 IMAD.MOV.U32 R2, RZ, RZ, R6 ;  /* 0x000000ffff024224 */ /* 0x001fe400078e0006 */
[----:B------:R-:W-:-:S05]  /*36d0*/  @P4 IMAD.MOV.U32 R3, RZ, RZ, R7 ;  /* 0x000000ffff034224 */ /* 0x000fca00078e0007 */
[----:B------:R0:W-:Y:S02]  /*36e0*/  @P4 STG.E.U16 desc[UR12][R2.64+0x62], R49 ;  /* 0x0000623102004986 */ /* 0x0001e4000c10150c */
        /* <DEDUP_REMOVED lines=8> */
[----:B------:R0:W-:Y:S04]  /*3770*/  @P5 STG.E.U16 desc[UR12][R2.64+0x70], R52 ;  /* 0x0000703402005986 */ /* 0x0001e8000c10150c */
[----:B------:R1:W-:Y:S01]  /*3780*/  @P6 STG.E.U16 desc[UR12][R6.64+0x72], R53 ;  /* 0x0000723506006986 */ /* 0x0003e2000c10150c */
[----:B0-----:R-:W-:Y:S02]  /*3790*/  @P1 IMAD.MOV.U32 R2, RZ, RZ, R8 ;  /* 0x000000ffff021224 */ /* 0x001fe400078e0008 */
[----:B------:R-:W-:-:S05]  /*37a0*/  @P1 IMAD.MOV.U32 R3, RZ, RZ, R9 ;  /* 0x000000ffff031224 */ /* 0x000fca00078e0009 */
[----:B------:R1:W-:Y:S01]  /*37b0*/  @P1 STG.E.U16 desc[UR12][R2.64+0x70], R54 ;  /* 0x0000703602001986 */ /* 0x0003e2000c10150c */
[----:B------:R-:W-:Y:S05]  /*37c0*/  @!P0 EXIT ;  /* 0x000000000000894d */ /* 0x000fea0003800000 */
[----:B------:R-:W-:-:S05]  /*37d0*/  F2FP.BF16.F32.PACK_AB R0, RZ, R0 ;  /* 0x00000000ff00723e */ /* 0x000fca00000010ff */
[----:B------:R-:W-:Y:S01]  /*37e0*/  STG.E.U16 desc[UR12][R8.64+0x72], R0 ;  /* 0x0000720008007986 */ /* 0x000fe2000c10150c */
[----:B------:R-:W-:Y:S05]  /*37f0*/  EXIT ;  /* 0x000000000000794d */ /* 0x000fea0003800000 */
.L_x_10:
[----:B------:R-:W-:-:S13]  /*3800*/  ISETP.NE.AND P0, PT, R8, RZ, PT ;  /* 0x000000ff0800720c */ /* 0x000fda0003f05270 */
[----:B------:R-:W-:Y:S05]  /*3810*/  @P0 EXIT ;  /* 0x000000000000094d */ /* 0x000fea0003800000 */
[----:B------:R-:W-:-:S13]  /*3820*/  ELECT P0, URZ, PT ;  /* 0x00000000003f782f */ /* 0x000fda0003800000 */
[----:B------:R-:W-:Y:S05]  /*3830*/  @!P0 BRA `(.L_x_83) ;  /* 0x0000000400b88947 */ /* 0x000fea0003800000 */
[----:B------:R-:W-:Y:S02]  /*3840*/  ISETP.GE.AND P0, PT, R6, 0x1, PT ;  /* 0x000000010600780c */ /* 0x000fe40003f06270 */
[----:B------:R-:W-:-:S04]  /*3850*/  SHF.R.S32.HI R9, RZ, 0x1f, R10 ;  /* 0x0000001fff097819 */ /* 0x000fc8000001140a */
[----:B------:R-:W-:-:S07]  /*3860*/  LEA.HI R9, R9, R10, RZ, 0x7 ;  /* 0x0000000a09097211 */ /* 0x000fce00078f38ff */
[----:B------:R-:W-:Y:S05]  /*3870*/  @!P0 BRA `(.L_x_83) ;  /* 0x0000000400a88947 */ /* 0x000fea0003800000 */
[----:B-----5:R-:W0:Y:S01]  /*3880*/  S2R R0, SR_CTAID.X ;  /* 0x0000000000007919 */ /* 0x020e220000002500 */
[----:B------:R-:W-:Y:S01]  /*3890*/  LOP3.LUT R9, R9, 0xffffff80, RZ, 0xc0, !PT ;  /* 0xffffff8009097812 */ /* 0x000fe200078ec0ff */
[----:B------:R-:W-:Y:S01]  /*38a0*/  ULDC UR4, c[0x0][0x384] ;  /* 0x0000e10000047ab9 */ /* 0x000fe20000000800 */
[----:B------:R-:W-:Y:S01]  /*38b0*/  LOP3.LUT P0, RZ, R10, 0x1f, RZ, 0xc0, !PT ;  /* 0x0000001f0aff7812 */ /* 0x000fe2000780c0ff */
[----:B------:R-:W1:Y:S01]  /*38c0*/  S2R R11, SR_CTAID.Y ;  /* 0x00000000000b7919 */ /* 0x000e620000002600 */
[----:B------:R-:W-:Y:S01]  /*38d0*/  IMAD R4, R4, R5, RZ ;  /* 0x0000000504047224 */ /* 0x000fe200078e02ff */
[----:B------:R-:W-:Y:S01]  /*38e0*/  ULDC UR5, c[0x0][0x388] ;  /* 0x0000e20000057ab9 */ /* 0x000fe20000000800 */
[----:B------:R-:W-:Y:S01]  /*38f0*/  IMAD.IADD R9, R10, 0x1, -R9 ;  /* 0x000000010a097824 */ /* 0x000fe200078e0a09 */
[----:B------:R-:W-:Y:S01]  /*3900*/  LOP3.LUT R20, R3, 0x2, RZ, 0xfc, !PT ;  /* 0x0000000203147812 */ /* 0x000fe200078efcff */
[----:B---3--:R-:W-:Y:S02]  /*3910*/  IMAD.MOV.U32 R2, RZ, RZ, RZ ;  /* 0x000000ffff027224 */ /* 0x008fe400078e00ff */
[----:B------:R-:W-:Y:S01]  /*3920*/  IMAD.MOV.U32 R5, RZ, RZ, 0x1 ;  /* 0x00000001ff057424 */ /* 0x000fe200078e00ff */
[C---:B------:R-:W-:Y:S01]  /*3930*/  ISETP.NE.AND P1, PT, R9.reuse, RZ, PT ;  /* 0x000000ff0900720c */ /* 0x040fe20003f25270 */
[----:B------:R-:W-:Y:S01]  /*3940*/  IMAD.MOV.U32 R10, RZ, RZ, RZ ;  /* 0x000000ffff0a7224 */ /* 0x000fe200078e00ff */
[----:B------:R-:W-:-:S02]  /*3950*/  ISETP.NE.OR P0, PT, R9, RZ, !P0 ;  /* 0x000000ff0900720c */ /* 0x000fc40004705670 */
[----:B------:R-:W-:Y:S01]  /*3960*/  CS2R R8, SRZ ;  /* 0x0000000000087805 */ /* 0x000fe2000001ff00 */
[----:B------:R-:W-:Y:S02]  /*3970*/  IMAD R4, R7, R4, 0x1 ;  /* 0x0000000107047424 */ /* 0x000fe400078e0204 */
[----:B0-----:R-:W-:-:S04]  /*3980*/  IMAD.SHL.U32 R18, R0, 0x40, RZ ;  /* 0x0000004000127824 */ /* 0x001fc800078e00ff */
[----:B------:R-:W-:-:S04]  /*3990*/  IMAD.HI.U32 R0, R18, UR4, RZ ;  /* 0x0000000412007c27 */ /* 0x000fc8000f8e00ff */
[----:B-1----:R-:W-:Y:S01]  /*39a0*/  IMAD.SHL.U32 R19, R11, 0x40, RZ ;  /* 0x000000400b137824 */ /* 0x002fe200078e00ff */
[----:B------:R-:W-:-:S07]  /*39b0*/  SHF.R.U32.HI R0, RZ, UR5, R0 ;  /* 0x00000005ff007c19 */ /* 0x000fce0008011600 */
.L_x_87:
[----:B------:R-:W0:Y:S01]  /*39c0*/  S2R R12, SR_CgaCtaId ;  /* 0x00000000000c7919 */ /* 0x000e220000008800 */
[----:B------:R-:W-:-:S04]  /*39d0*/  MOV R11, 0x400 ;  /* 0x00000400000b7802 */ /* 0x000fc80000000f00 */
[----:B0-----:R-:W-:Y:S02]  /*39e0*/  LEA R21, R12, R11, 0x18 ;  /* 0x0000000b0c157211 */ /* 0x001fe400078ec0ff */
[----:B------:R-:W-:-:S03]  /*39f0*/  SHF.L.U32 R11, R5, 0x1f, RZ ;  /* 0x0000001f050b7819 */ /* 0x000fc600000006ff */
[----:B------:R-:W-:-:S07]  /*3a00*/  IMAD R12, R2, 0x8, R21 ;  /* 0x00000008020c7824 */ /* 0x000fce00078e0215 */
.L_x_84:
[----:B0-----:R0:W1:Y:S02]  /*3a10*/  SYNCS.PHASECHK.TRANS64.TRYWAIT P2, [R12+URZ+0x380e0], R11 ;  /* 0x0380e00b0c0075a7 */ /* 0x001064000804017f */
[----:B-1----:R-:W-:Y:S05]  /*3a20*/  @!P2 NANOSLEEP.SYNCS 0x989680 ;  /* 0x009896800000a95d */ /* 0x002fea0003900000 */
[----:B------:R-:W1:Y:S02]  /*3a30*/  @!P2 SYNCS.PHASECHK.TRANS64 P2, [R12+URZ+0x380e0], R11 ;  /* 0x0380e00b0c00a5a7 */ /* 0x000e64000804007f */
[----:B-1----:R-:W-:Y:S05]  /*3a40*/  @!P2 BRA `(.L_x_84) ;  /* 0xfffffffc00f0a947 */ /* 0x002fea000383ffff */
[----:B0-----:R-:W0:Y:S02]  /*3a50*/  @!P1 LDC R11, c[0x0][0x500] ;  /* 0x00014000ff0b9b82 */ /* 0x001e240000000800 */
[----:B0-----:R0:W-:Y:S02]  /*3a60*/  @!P1 SYNCS.ARRIVE.TRANS64 RZ, [R12+URZ+0x38000], R11 ;  /* 0x0380000b0cff99a7 */ /* 0x0011e4000800003f */
[----:B0-----:R-:W-:-:S04]  /*3a70*/  PRMT R11, R20, 0x9910, RZ ;  /* 0x00009910140b7816 */ /* 0x001fc800000000ff */
[----:B------:R-:W-:-:S13]  /*3a80*/  ISETP.NE.AND P2, PT, R11, 0x2, PT ;  /* 0x000000020b00780c */ /* 0x000fda0003f45270 */
[----:B------:R-:W-:Y:S05]  /*3a90*/  @P2 BRA `(.L_x_85) ;  /* 0x0000000000042947 */ /* 0x000fea0003800000 */
[----:B------:R-:W-:Y:S01]  /*3aa0*/  BPT.TRAP 0x1 ;  /* 0x000000040000795c */ /* 0x000fe20000300000 */
.L_x_85:
[----:B------:R-:W-:Y:S05]  /*3ab0*/  @P0 BRA `(.L_x_86) ;  /* 0x0000000000040947 */ /* 0x000fea0003800000 */
[----:B------:R-:W-:Y:S01]  /*3ac0*/  BPT.TRAP 0x1 ;  /* 0x000000040000795c */ /* 0x000fe20000300000 */
.L_x_86:
[----:B------:R-:W0:Y:S01]  /*3ad0*/  LDC R13, c[0x0][0x380] ;  /* 0x0000e000ff0d7b82 */ /* 0x000e220000000800 */
[----:B------:R-:W-:Y:S01]  /*3ae0*/  R2UR UR4, R0 ;  /* 0x00000000000472ca */ /* 0x000fe200000e0000 */
[----:B------:R-:W-:Y:S01]  /*3af0*/  ULDC UR20, c[0x0][0x38c] ;  /* 0x0000e30000147ab9 */ /* 0x000fe20000000800 */
[----:B------:R-:W-:Y:S01]  /*3b00*/  R2UR UR5, R18 ;  /* 0x00000000120572ca */ /* 0x000fe200000e0000 */
[----:B------:R-:W-:Y:S01]  /*3b10*/  UISETP.NE.AND UP0, UPT, UR20, 0x1, UPT ;  /* 0x000000011400788c */ /* 0x000fe2000bf05270 */
[----:B------:R-:W-:Y:S01]  /*3b20*/  R2UR UR17, R12 ;  /* 0x000000000c1172ca */ /* 0x000fe200000e0000 */
[C---:B------:R-:W-:Y:S01]  /*3b30*/  VIADD R12, R10.reuse, 0x1 ;  /* 0x000000010a0c7836 */ /* 0x040fe20000000000 */
[----:B------:R-:W-:Y:S01]  /*3b40*/  R2UR UR18, R10 ;  /* 0x000000000a1272ca */ /* 0x000fe200000e0000 */
[----:B------:R-:W1:Y:S01]  /*3b50*/  LDC.64 R14, c[0x0][0x3b8] ;  /* 0x0000ee00ff0e7b82 */ /* 0x000e620000000a00 */
[----:B------:R-:W-:Y:S01]  /*3b60*/  R2UR UR10, R21 ;  /* 0x00000000150a72ca */ /* 0x000fe200000e0000 */
[----:B------:R-:W-:Y:S01]  /*3b70*/  VIADD R4, R4, 0xffffffff ;  /* 0xffffffff04047836 */ /* 0x000fe20000000000 */
[----:B------:R-:W-:Y:S01]  /*3b80*/  R2UR UR16, R2 ;  /* 0x00000000021072ca */ /* 0x000fe200000e0000 */
[----:B------:R-:W-:Y:S01]  /*3b90*/  ULDC.64 UR24, c[0x0][0x198] ;  /* 0x0000660000187ab9 */ /* 0x000fe20000000a00 */
[----:B------:R-:W-:Y:S01]  /*3ba0*/  R2UR UR12, R9 ;  /* 0x00000000090c72ca */ /* 0x000fe200000e0000 */
[----:B------:R-:W-:Y:S01]  /*3bb0*/  ULDC.64 UR14, c[0x0][0x3b0] ;  /* 0x0000ec00000e7ab9 */ /* 0x000fe20000000a00 */
[----:B------:R-:W-:Y:S01]  /*3bc0*/  @UP0 ULDC.64 UR8, c[0x0][0x390] ;  /* 0x0000e40000080ab9 */ /* 0x000fe20000000a00 */
[----:B------:R-:W1:Y:S01]  /*3bd0*/  LDC.64 R16, c[0x0][0x3d8] ;  /* 0x0000f600ff107b82 */ /* 0x000e620000000a00 */
[----:B------:R-:W-:Y:S01]  /*3be0*/  R2UR UR11, R19 ;  /* 0x00000000130b72ca */ /* 0x000fe200000e0000 */
[----:B------:R-:W-:Y:S01]  /*3bf0*/  ULDC.64 UR22, c[0x0][0x3d0] ;  /* 0x0000f40000167ab9 */ /* 0x000fe20000000a00 */
[----:B------:R-:W-:Y:S01]  /*3c00*/  R2UR UR13, R8 ;  /* 0x00000000080d72ca */ /* 0x000fe200000e0000 */
[----:B------:R-:W-:Y:S01]  /*3c10*/  VIADD R2, R2, 0x1 ;  /* 0x0000000102027836 */ /* 0x000fe20000000000 */
[----:B------:R-:W-:Y:S01]  /*3c20*/  ISETP.GT.AND P5, PT, R4, 0x1, PT ;  /* 0x000000010400780c */ /* 0x000fe20003fa4270 */
[----:B------:R-:W-:Y:S01]  /*3c30*/  USHF.L.U32 UR18, UR18, 0x5, URZ ;  /* 0x0000000512127899 */ /* 0x000fe2000800063f */
[----:B0-----:R-:W-:Y:S01]  /*3c40*/  ISETP.NE.AND P2, PT, R13, 0x1, PT ;  /* 0x000000010d00780c */ /* 0x001fe20003f45270 */
[----:B------:R-:W-:Y:S01]  /*3c50*/  ULEA UR16, UR16, UR10, 0xc ;  /* 0x0000000a10107291 */ /* 0x000fe2000f8e603f */
[C---:B------:R-:W-:Y:S01]  /*3c60*/  ISETP.NE.AND P4, PT, R2.reuse, 0x1c, PT ;  /* 0x0000001c0200780c */ /* 0x040fe20003f85270 */
[----:B------:R-:W-:Y:S01]  /*3c70*/  UIADD3 UR17, UR17, 0x38000, URZ ;  /* 0x0003800011117890 */ /* 0x000fe2000fffe03f */
[----:B------:R-:W-:Y:S01]  /*3c80*/  UMOV UR26, 0x0 ;  /* 0x00000000001a7882 */ /* 0x000fe20000000000 */
[----:B------:R-:W-:Y:S01]  /*3c90*/  UMOV UR27, 0x10000000 ;  /* 0x10000000001b7882 */ /* 0x000fe20000000000 */
[----:B------:R-:W-:Y:S01]  /*3ca0*/  UMOV UR10, UR18 ;  /* 0x00000012000a7c82 */ /* 0x000fe20008000000 */
[----:B------:R-:W-:-:S06]  /*3cb0*/  SEL R2, R2, RZ, P4 ;  /* 0x000000ff02027207 */ /* 0x000fcc0002000000 */
[----:B------:R-:W-:Y:S01]  /*3cc0*/  @P2 IMAD.U32 R11, RZ, RZ, UR4 ;  /* 0x00000004ff0b2e24 */ /* 0x000fe2000f8e00ff */
[----:B------:R-:W-:Y:S01]  /*3cd0*/  UIADD3 UR4, UP1, UR24, 0xf0, URZ ;  /* 0x000000f018047890 */ /* 0x000fe2000ff3e03f */
[----:B-1----:R-:W-:Y:S01]  /*3ce0*/  IMAD R10, R8, R15, R17 ;  /* 0x0000000f080a7224 */ /* 0x002fe200078e0211 */
[----:B------:R-:W-:Y:S02]  /*3cf0*/  UIADD3 UR24, UP2, UR24, 0x1f0, URZ ;  /* 0x000001f018187890 */ /* 0x000fe4000ff5e03f */
[----:B------:R-:W-:Y:S01]  /*3d00*/  @P2 R2UR UR5, R11 ;  /* 0x000000000b0522ca */ /* 0x000fe200000e0000 */
[----:B------:R-:W-:Y:S01]  /*3d10*/  IMAD R11, R9, R14, R16 ;  /* 0x0000000e090b7224 */ /* 0x000fe200078e0210 */
[----:B------:R-:W-:Y:S01]  /*3d20*/  ISETP.NE.AND P2, PT, R12, R7, PT ;  /* 0x000000070c00720c */ /* 0x000fe20003f45270 */
[----:B------:R-:W0:Y:S03]  /*3d30*/  LDC R14, c[0x0][0x3c8] ;  /* 0x0000f200ff0e7b82 */ /* 0x000e260000000800 */
[----:B------:R-:W-:Y:S01]  /*3d40*/  PRMT R10, R11, 0x40, R10 ;  /* 0x000000400b0a7816 */ /* 0x000fe2000000000a */
[----:B------:R-:W-:-:S06]  /*3d50*/  VIADD R11, R9, 0x1 ;  /* 0x00000001090b7836 */ /* 0x000fcc0000000000 */
[----:B------:R-:W-:Y:S02]  /*3d60*/  UIADD3 UR6, -UR5, URZ, URZ ;  /* 0x0000003f05067290 */ /* 0x000fe4000fffe13f */
[----:B------:R-:W-:Y:S01]  /*3d70*/  UMOV UR21, UR5 ;  /* 0x0000000500157c82 */ /* 0x000fe20008000000 */
[----:B------:R-:W-:-:S03]  /*3d80*/  @P2 IMAD.MOV R11, RZ, RZ, R9 ;  /* 0x000000ffff0b2224 */ /* 0x000fc600078e0209 */
[----:B------:R-:W-:Y:S01]  /*3d90*/  IMAD R13, R13, UR6, R18 ;  /* 0x000000060d0d7c24 */ /* 0x000fe2000f8e0212 */
[----:B------:R-:W-:Y:S02]  /*3da0*/  UIMAD.WIDE.U32 UR6, UR5, UR8, URZ ;  /* 0x00000008050672a5 */ /* 0x000fe4000f8e003f */
[----:B------:R-:W-:Y:S02]  /*3db0*/  UIADD3 UR8, UR16, 0x1c000, URZ ;  /* 0x0001c00010087890 */ /* 0x000fe4000fffe03f */
[----:B------:R-:W-:Y:S01]  /*3dc0*/  @UP0 USHF.R.U32.HI UR21, URZ, UR9, UR7 ;  /* 0x000000093f150299 */ /* 0x000fe20008011607 */
[----:B------:R-:W-:Y:S01]  /*3dd0*/  R2UR UR19, R13 ;  /* 0x000000000d1372ca */ /* 0x000fe200000e0000 */
[----:B------:R-:W-:Y:S01]  /*3de0*/  VIADD R13, R8, 0x1 ;  /* 0x00000001080d7836 */ /* 0x000fe20000000000 */
[----:B------:R-:W-:Y:S01]  /*3df0*/  R2UR UR7, R10 ;  /* 0x000000000a0772ca */ /* 0x000fe200000e0000 */
[----:B------:R-:W-:Y:S01]  /*3e00*/  UIADD3 UR6, -UR21, URZ, URZ ;  /* 0x0000003f15067290 */ /* 0x000fe2000fffe13f */
[C---:B0-----:R-:W-:Y:S01]  /*3e10*/  ISETP.NE.AND P3, PT, R11.reuse, R14, PT ;  /* 0x0000000e0b00720c */ /* 0x041fe20003f65270 */
[----:B------:R-:W-:Y:S01]  /*3e20*/  UMOV UR9, UR17 ;  /* 0x0000001100097c82 */ /* 0x000fe20008000000 */
[----:B------:R-:W-:Y:S01]  /*3e30*/  SEL R10, RZ, 0x1, P4 ;  /* 0x00000001ff0a7807 */ /* 0x000fe20002000000 */
[----:B------:R-:W-:Y:S01]  /*3e40*/  UIMAD UR20, UR20, UR6, UR5 ;  /* 0x00000006141472a4 */ /* 0x000fe2000f8e0205 */
[----:B------:R-:W-:Y:S01]  /*3e50*/  SEL R9, R11, RZ, P3 ;  /* 0x000000ff0b097207 */ /* 0x000fe20001800000 */
[----:B------:R-:W-:Y:S01]  /*3e60*/  UIADD3.X UR5, URZ, UR25, URZ, UP1, !UPT ;  /* 0x000000193f057290 */ /* 0x000fe20008ffe43f */
[----:B------:R-:W-:Y:S01]  /*3e70*/  LOP3.LUT R5, R5, R10, RZ, 0x3c, !PT ;  /* 0x0000000a05057212 */ /* 0x000fe200078e3cff */
[----:B------:R-:W-:Y:S01]  /*3e80*/  UIMAD UR20, UR20, UR15, UR23 ;  /* 0x0000000f141472a4 */ /* 0x000fe2000f8e0217 */
[----:B------:R-:W-:Y:S01]  /*3e90*/  SEL R10, R12, RZ, P2 ;  /* 0x000000ff0c0a7207 */ /* 0x000fe20001000000 */
[----:B------:R-:W-:-:S02]  /*3ea0*/  UIMAD UR19, UR19, UR14, UR22 ;  /* 0x0000000e131372a4 */ /* 0x000fc4000f8e0216 */
[----:B------:R-:W-:Y:S02]  /*3eb0*/  UPRMT UR6, UR7, 0x5410, URZ ;  /* 0x0000541007067896 */ /* 0x000fe4000800003f */
[----:B------:R-:W-:Y:S01]  /*3ec0*/  UIADD3.X UR25, URZ, UR25, URZ, UP2, !UPT ;  /* 0x000000193f197290 */ /* 0x000fe200097fe43f */
[----:B------:R-:W-:-:S04]  /*3ed0*/  @P3 IMAD.MOV R13, RZ, RZ, R8 ;  /* 0x000000ffff0d3224 */ /* 0x000fc800078e0208 */
[----:B------:R-:W-:Y:S02]  /*3ee0*/  IMAD.MOV.U32 R8, RZ, RZ, R13 ;  /* 0x000000ffff087224 */ /* 0x000fe400078e000d */
[----:B------:R0:W-:Y:S02]  /*3ef0*/  UTMALDG.4D.IM2COL [UR16], [UR4], UR6 ;  /* 0x00000010040073b4 */ /* 0x0001e40008058006 */
[----:B------:R0:W-:Y:S02]  /*3f00*/  UTMALDG.4D [UR8], [UR24], desc[UR26] ;  /* 0x00001a08180075b4 */ /* 0x0001e40008019000 */
[----:B0-----:R-:W-:Y:S05]  /*3f10*/  @P5 BRA `(.L_x_87) ;  /* 0xfffffff800a85947 */ /* 0x001fea000383ffff */
.L_x_83:
[----:B------:R-:W-:Y:S01]  /*3f20*/  ISETP.GE.U32.AND P2, PT, R6, 0x1c, PT ;  /* 0x0000001c0600780c */ /* 0x000fe20003f46070 */
[----:B------:R-:W-:Y:S05]  /*3f30*/  WARPSYNC.ALL ;  /* 0x0000000000007948 */ /* 0x000fea0003800000 */
[----:B------:R-:W-:-:S07]  /*3f40*/  ELECT P1, URZ, PT ;  /* 0x00000000003f782f */ /* 0x000fce0003820000 */
[----:B------:R-:W-:-:S05]  /*3f50*/  @P2 SHF.R.U32.HI R4, RZ, 0x2, R6 ;  /* 0x00000002ff042819 */ /* 0x000fca0000011606 */
[----:B------:R-:W-:-:S05]  /*3f60*/  @P2 IMAD.WIDE.U32 R4, R4, 0x24924925, RZ ;  /* 0x2492492504042825 */ /* 0x000fca00078e00ff */
[----:B------:R-:W-:-:S04]  /*3f70*/  @P2 LOP3.LUT R4, R5, 0x1, RZ, 0xc0, !PT ;  /* 0x0000000105042812 */ /* 0x000fc800078ec0ff */
[----:B------:R-:W-:Y:S01]  /*3f80*/  @P2 ISETP.NE.U32.AND P0, PT, R4, 0x1, PT ;  /* 0x000000010400280c */ /* 0x000fe20003f05070 */
[----:B------:R-:W-:-:S12]  /*3f90*/  @!P1 EXIT ;  /* 0x000000000000994d */ /* 0x000fd80003800000 */
[----:B------:R-:W-:Y:S01]  /*3fa0*/  LOP3.LUT R3, R3, 0x2, RZ, 0xfc, !PT ;  /* 0x0000000203037812 */ /* 0x000fe200078efcff */
[----:B------:R-:W-:Y:S01]  /*3fb0*/  IMAD.MOV.U32 R4, RZ, RZ, 0x1 ;  /* 0x00000001ff047424 */ /* 0x000fe200078e00ff */
[----:B------:R-:W-:Y:S02]  /*3fc0*/  @P2 ISETP.NE.U32.AND.EX P0, PT, RZ, RZ, PT, P0 ;  /* 0x000000ffff00220c */ /* 0x000fe40003f05100 */
[----:B------:R-:W-:Y:S02]  /*3fd0*/  ISETP.NE.AND P1, PT, R3, 0x3, PT ;  /* 0x000000030300780c */ /* 0x000fe40003f25270 */
[----:B------:R-:W-:-:S11]  /*3fe0*/  @P2 SEL R4, RZ, 0x1, !P0 ;  /* 0x00000001ff042807 */ /* 0x000fd60004000000 */
[----:B------:R-:W-:Y:S05]  /*3ff0*/  @!P1 BRA `(.L_x_88) ;  /* 0x0000000000049947 */ /* 0x000fea0003800000 */
[----:B------:R-:W-:Y:S01]  /*4000*/  BPT.TRAP 0x1 ;  /* 0x000000040000795c */ /* 0x000fe20000300000 */
.L_x_88:
[----:B------:R-:W0:Y:S01]  /*4010*/  S2R R5, SR_CgaCtaId ;  /* 0x0000000000057919 */ /* 0x000e220000008800 */
[----:B---3-5:R-:W-:Y:S02]  /*4020*/  SHF.R.U32.HI R2, RZ, 0x2, R6 ;  /* 0x00000002ff027819 */ /* 0x028fe40000011606 */
[----:B------:R-:W-:-:S03]  /*4030*/  MOV R0, 0x400 ;  /* 0x0000040000007802 */ /* 0x000fc60000000f00 */
[----:B------:R-:W-:-:S04]  /*4040*/  IMAD.WIDE.U32 R2, R2, 0x24924925, RZ ;  /* 0x2492492502027825 */ /* 0x000fc800078e00ff */
[----:B------:R-:W-:Y:S01]  /*4050*/  IMAD R3, R3, -0x1c, R6 ;  /* 0xffffffe403037824 */ /* 0x000fe200078e0206 */
[----:B0-----:R-:W-:Y:S02]  /*4060*/  LEA R0, R5, R0, 0x18 ;  /* 0x0000000005007211 */ /* 0x001fe400078ec0ff */
[----:B------:R-:W-:-:S03]  /*4070*/  SHF.L.U32 R5, R4, 0x1f, RZ ;  /* 0x0000001f04057819 */ /* 0x000fc600000006ff */
[----:B------:R-:W-:-:S04]  /*4080*/  VIADD R0, R0, 0x380e0 ;  /* 0x000380e000007836 */ /* 0x000fc80000000000 */
[----:B------:R-:W-:-:S07]  /*4090*/  IMAD R2, R3, 0x8, R0 ;  /* 0x0000000803027824 */ /* 0x000fce00078e0200 */
.L_x_89:
[----:B0-----:R0:W1:Y:S02]  /*40a0*/  SYNCS.PHASECHK.TRANS64.TRYWAIT P0, [R2+URZ], R5 ;  /* 0x00000005020075a7 */ /* 0x001064000800017f */
[----:B-1----:R-:W-:Y:S05]  /*40b0*/  @!P0 NANOSLEEP.SYNCS 0x989680 ;  /* 0x009896800000895d */ /* 0x002fea0003900000 */
[----:B------:R-:W1:Y:S02]  /*40c0*/  @!P0 SYNCS.PHASECHK.TRANS64 P0, [R2+URZ], R5 ;  /* 0x00000005020085a7 */ /* 0x000e64000800007f */
[----:B-1----:R-:W-:Y:S05]  /*40d0*/  @!P0 BRA `(.L_x_89) ;  /* 0xfffffffc00f08947 */ /* 0x002fea000383ffff */
[----:B------:R-:W-:-:S05]  /*40e0*/  VIADD R3, R3, 0x1 ;  /* 0x0000000103037836 */ /* 0x000fca0000000000 */
[----:B------:R-:W-:-:S04]  /*40f0*/  ISETP.NE.AND P0, PT, R3, 0x1c, PT ;  /* 0x0000001c0300780c */ /* 0x000fc80003f05270 */
[----:B0-----:R-:W-:Y:S02]  /*4100*/  SEL R5, RZ, 0x1, P0 ;  /* 0x00000001ff057807 */ /* 0x001fe40000000000 */
[----:B------:R-:W-:Y:S02]  /*4110*/  SEL R3, R3, RZ, P0 ;  /* 0x000000ff03037207 */ /* 0x000fe40000000000 */
[----:B------:R-:W-:-:S03]  /*4120*/  LOP3.LUT R7, R4, R5, RZ, 0x3c, !PT ;  /* 0x0000000504077212 */ /* 0x000fc600078e3cff */
[----:B------:R-:W-:Y:S01]  /*4130*/  IMAD R2, R3, 0x8, R0 ;  /* 0x0000000803027824 */ /* 0x000fe200078e0200 */
[----:B------:R-:W-:-:S07]  /*4140*/  SHF.L.U32 R5, R7, 0x1f, RZ ;  /* 0x0000001f07057819 */ /* 0x000fce00000006ff */
.L_x_90:
        /* <DEDUP_REMOVED lines=11> */
.L_x_91:
        /* <DEDUP_REMOVED lines=11> */
.L_x_92:
        /* <DEDUP_REMOVED lines=11> */
.L_x_93:
        /* <DEDUP_REMOVED lines=11> */
.L_x_94:
        /* <DEDUP_REMOVED lines=11> */
.L_x_95:
        /* <DEDUP_REMOVED lines=11> */
.L_x_96:
        /* <DEDUP_REMOVED lines=11> */
.L_x_97:
        /* <DEDUP_REMOVED lines=11> */
.L_x_98:
        /* <DEDUP_REMOVED lines=11> */
.L_x_99:
        /* <DEDUP_REMOVED lines=11> */
.L_x_100:
        /* <DEDUP_REMOVED lines=11> */
.L_x_101:
        /* <DEDUP_REMOVED lines=11> */
.L_x_102:
        /* <DEDUP_REMOVED lines=11> */
.L_x_103:
        /* <DEDUP_REMOVED lines=11> */
.L_x_104:
        /* <DEDUP_REMOVED lines=11> */
.L_x_105:
        /* <DEDUP_REMOVED lines=11> */
.L_x_106:
        /* <DEDUP_REMOVED lines=11> */
.L_x_107:
        /* <DEDUP_REMOVED lines=11> */
.L_x_108:
        /* <DEDUP_REMOVED lines=11> */
.L_x_109:
        /* <DEDUP_REMOVED lines=11> */
.L_x_110:
        /* <DEDUP_REMOVED lines=11> */
.L_x_111:
        /* <DEDUP_REMOVED lines=11> */
.L_x_112:
        /* <DEDUP_REMOVED lines=11> */
.L_x_113:
        /* <DEDUP_REMOVED lines=11> */
.L_x_114:
        /* <DEDUP_REMOVED lines=11> */
.L_x_115:
        /* <DEDUP_REMOVED lines=11> */
.L_x_116:
[----:B0-----:R0:W1:Y:S02]  /*5330*/  SYNCS.PHASECHK.TRANS64.TRYWAIT P0, [R3+URZ], R0 ;  /* 0x00000000030075a7 */ /* 0x001064000800017f */
[----:B-1----:R-:W-:Y:S05]  /*5340*/  @!P0 NANOSLEEP.SYNCS 0x989680 ;  /* 0x009896800000895d */ /* 0x002fea0003900000 */
[----:B------:R-:W1:Y:S02]  /*5350*/  @!P0 SYNCS.PHASECHK.TRANS64 P0, [R3+URZ], R0 ;  /* 0x00000000030085a7 */ /* 0x000e64000800007f */
[----:B-1----:R-:W-:Y:S05]  /*5360*/  @P0 EXIT ;  /* 0x000000000000094d */ /* 0x002fea0003800000 */
[----:B------:R-:W-:Y:S05]  /*5370*/  BRA `(.L_x_116) ;  /* 0xfffffffc00ec7947 */ /* 0x000fea000383ffff */
.L_x_117:
[----:B------:R-:W-:-:S00]  /*5380*/  BRA `(.L_x_117) ;  /* 0xfffffffc00fc7947 */ /* 0x000fc0000383ffff */
[----:B------:R-:W-:-:S00]  /*5390*/  NOP ;  /* 0x0000000000007918 */ /* 0x000fc00000000000 */
        /* <DEDUP_REMOVED lines=14> */
.L_x_118:


//--------------------- .nv.shared._ZN7cutlass13device_kernelINS_4conv6kernel13ConvUniversalINS1_16ConvProblemShapeILNS1_8OperatorE0ELi2EEENS1_10collective14CollectiveConvINS1_46MainloopSm90TmaGmmaWarpSpecializedImplicitGemmILS5_0ELi28ELi2EN4cute5tupleIJNSA_1CILi1EEESD_SD_EEENS1_36KernelImplicitTmaWarpSpecializedSm90ELi1EEENSB_IJNSC_ILi64EEESH_NSB_IJNSC_ILi32EEEEEEEEENS_10bfloat16_tESL_NSA_8TiledMMAINSA_8MMA_AtomIJNSA_4SM904GMMA27MMA_64x64x16_F32BF16BF16_SSILNSP_5MajorE0ELSR_0ELNSP_7ScaleInE1ELSS_1EEEEEENSA_6LayoutISE_NSB_IJNSC_ILi0EEESW_SW_EEEEENSB_IJNSA_10UnderscoreESZ_SZ_EEEEENS7_6detail26Sm90ImplicitGemmTileTraitsINSA_20SM90_TMA_LOAD_IM2COLENSA_14ComposedLayoutINSA_7SwizzleILi2ELi4ELi3EEENSA_18smem_ptr_flag_bitsILi16EEENSV_INSB_IJNSB_IJNSC_ILi8EEES1A_EEENSB_IJSI_SD_EEENSB_IJSD_NSC_ILi28EEEEEEEEENSB_IJNSB_IJSI_NSC_ILi256EEEEEENSB_IJSD_SW_EEENSB_IJSW_NSC_ILi2048EEEEEEEEEEEEEvEENS13_INSA_13SM90_TMA_LOADES1N_vEEEENS_8epilogue10collective6detail29Sm90TmaWarpSpecializedAdapterINS1T_15DefaultEpilogueISL_NSB_IJNSB_IJlllEEESD_SW_EEES1Y_NS1S_6thread17LinearCombinationISL_Li1EffLNS1Z_9ScaleType4KindE0ELNS_15FloatRoundStyleE2ESL_EENS_4gemm15EpilogueDefaultEEEEEvvEEEEvNT_6ParamsE --------------------------
	.section	.nv.shared._ZN7cutlass13device_kernelINS_4conv6kernel13ConvUniversalINS1_16ConvProblemShapeILNS1_8OperatorE0ELi2EEENS1_10collective14CollectiveConvINS1_46MainloopSm90TmaGmmaWarpSpecializedImplicitGemmILS5_0ELi28ELi2EN4cute5tupleIJNSA_1CILi1EEESD_SD_EEENS1_36KernelImplicitTmaWarpSpecializedSm90ELi1EEENSB_IJNSC_ILi64EEESH_NSB_IJNSC_ILi32EEEEEEEEENS_10bfloat16_tESL_NSA_8TiledMMAINSA_8MMA_AtomIJNSA_4SM904GMMA27MMA_64x64x16_F32BF16BF16_SSILNSP_5MajorE0ELSR_0ELNSP_7ScaleInE1ELSS_1EEEEEENSA_6LayoutISE_NSB_IJNSC_ILi0EEESW_SW_EEEEENSB_IJNSA_10UnderscoreESZ_SZ_EEEEENS7_6detail26Sm90ImplicitGemmTileTraitsINSA_20SM90_TMA_LOAD_IM2COLENSA_14ComposedLayoutINSA_7SwizzleILi2ELi4ELi3EEENSA_18smem_ptr_flag_bitsILi16EEENSV_INSB_IJNSB_IJNSC_ILi8EEES1A_EEENSB_IJSI_SD_EEENSB_IJSD_NSC_ILi28EEEEEEEEENSB_IJNSB_IJSI_NSC_ILi256EEEEEENSB_IJSD_SW_EEENSB_IJSW_NSC_ILi2048EEEEEEEEEEEEEvEENS13_INSA_13SM90_TMA_LOADES1N_vEEEENS_8epilogue10collective6detail29Sm90TmaWarpSpecializedAdapterINS1T_15DefaultEpilogueISL_NSB_IJNSB_IJlllEEESD_SW_EEES1Y_NS1S_6thread17LinearCombinationISL_Li1EffLNS1Z_9ScaleType4KindE0ELNS_15FloatRoundStyleE2ESL_EENS_4gemm15EpilogueDefaultEEEEEvvEEEEvNT_6ParamsE,"aw",@nobits
	.sectionflags	@""
	.align	16
	.zero		1024


//--------------------- .nv.shared.reserved.0     --------------------------
	.section	.nv.shared.reserved.0,"aw",@nobits
	.weak		__nv_reservedSMEM_offset_0_alias
	.size		__nv_reservedSMEM_offset_0_alias, 0, 0
	.other		__nv_reservedSMEM_offset_0_alias,@"STO_CUDA_RESERVED_SHARED STV_DEFAULT"
__nv_reservedSMEM_offset_0_alias:
	.zero		0


//--------------------- .nv.global                --------------------------
	.section	.nv.global,"aw",@nobits
.nv.global:
	.type		_ZN39_INTERNAL_406960b0_4_k_cu_fa80a34c_27854cute1_E,@object
	.size		_ZN39_INTERNAL_406960b0_4_k_cu_fa80a34c_27854cute1_E,(_ZN39_INTERNAL_406960b0_4_k_cu_fa80a34c_27854cuda3std3__45__cpo6cbeginE - _ZN39_INTERNAL_406960b0_4_k_cu_fa80a34c_27854cute1_E)
_ZN39_INTERNAL_406960b0_4_k_cu_fa80a34c_27854cute1_E:
	.zero		1
	.type		_ZN39_INTERNAL_406960b0_4_k_cu_fa80a34c_27854cuda3std3__45__cpo6cbeginE,@object
	.size		_ZN39_INTERNAL_406960b0_4_k_cu_fa80a34c_27854cuda3std3__45__cpo6cbeginE,(_ZN39_INTERNAL_406960b0_4_k_cu_fa80a34c_27854cuda3std3__48in_placeE - _ZN39_INTERNAL_406960b0_4_k_cu_fa80a34c_27854cuda3std3__45__cpo6cbeginE)
_ZN39_INTERNAL_406960b0_4_k_cu_fa80a34c_27854cuda3std3__45__cpo6cbeginE:
	.zero		1
	.type		_ZN39_INTERNAL_406960b0_4_k_cu_fa80a34c_27854cuda3std3__48in_placeE,@object
	.size		_ZN39_INTERNAL_406960b0_4_k_cu_fa80a34c_27854cuda3std3__48in_placeE,(_ZN39_INTERNAL_406960b0_4_k_cu_fa80a34c_27854cuda3std6ranges3__45__cpo9iter_moveE - _ZN39_INTERNAL_406960b0_4_k_cu_fa80a34c_27854cuda3std3__48in_placeE)
_ZN39_INTERNAL_406960b0_4_k_cu_fa80a34c_27854cuda3std3__48in_placeE:
	.zero		1
	.type		_ZN39_INTERNAL_406960b0_4_k_cu_fa80a34c_27854cuda3std6ranges3__45__cpo9iter_moveE,@object
	.size		_ZN39_INTERNAL_406960b0_4_k_cu_fa80a34c_27854cuda3std6ranges3__45__cpo9iter_moveE,(_ZN39_INTERNAL_406960b0_4_k_cu_fa80a34c_27854cuda3std3__45__cpo5beginE - _ZN39_INTERNAL_406960b0_4_k_cu_fa80a34c_27854cuda3std6ranges3__45__cpo9iter_moveE)
_ZN39_INTERNAL_406960b0_4_k_cu_fa80a34c_27854cuda3std6ranges3__45__cpo9iter_moveE:
	.zero		1
	.type		_ZN39_INTERNAL_406960b0_4_k_cu_fa80a34c_27854cuda3std3__45__cpo5beginE,@object
	.size		_ZN39_INTERNAL_406960b0_4_k_cu_fa80a34c_27854cuda3std3__45__cpo5beginE,(_ZN39_INTERNAL_406960b0_4_k_cu_fa80a34c_27854cuda3std3__441_GLOBAL__N__406960b0_4_k_cu_fa80a34c_27856ignoreE - _ZN39_INTERNAL_406960b0_4_k_cu_fa80a34c_27854cuda3std3__45__cpo5beginE)
_ZN39_INTERNAL_406960b0_4_k_cu_fa80a34c_27854cuda3std3__45__cpo5beginE:
	.zero		1
	.type		_ZN39_INTERNAL_406960b0_4_k_cu_fa80a34c_27854cuda3std3__441_GLOBAL__N__406960b0_4_k_cu_fa80a34c_27856ignoreE,@object
	.size		_ZN39_INTERNAL_406960b0_4_k_cu_fa80a34c_27854cuda3std3__441_GLOBAL__N__406960b0_4_k_cu_fa80a34c_27856ignoreE,(_ZN39_INTERNAL_406960b0_4_k_cu_fa80a34c_27854cute7productE - _ZN39_INTERNAL_406960b0_4_k_cu_fa80a34c_27854cuda3std3__441_GLOBAL__N__406960b0_4_k_cu_fa80a34c_27856ignoreE)
_ZN39_INTERNAL_406960b0_4_k_cu_fa80a34c_27854cuda3std3__441_GLOBAL__N__406960b0_4_k_cu_fa80a34c_27856ignoreE:
	.zero		1
	.type		_ZN39_INTERNAL_406960b0_4_k_cu_fa80a34c_27854cute7productE,@object
	.size		_ZN39_INTERNAL_406960b0_4_k_cu_fa80a34c_27854cute7productE,(_ZN39_INTERNAL_406960b0_4_k_cu_fa80a34c_27854cuda3std3__45__cpo3endE - _ZN39_INTERNAL_406960b0_4_k_cu_fa80a34c_27854cute7productE)
_ZN39_INTERNAL_406960b0_4_k_cu_fa80a34c_27854cute7productE:
	.zero		1
	.type		_ZN39_INTERNAL_406960b0_4_k_cu_fa80a34c_27854cuda3std3__45__cpo3endE,@object
	.size		_ZN39_INTERNAL_406960b0_4_k_cu_fa80a34c_27854cuda3std3__45__cpo3endE,(_ZN39_INTERNAL_406960b0_4_k_cu_fa80a34c_27854cuda3std3__419piecewise_constructE - _ZN39_INTERNAL_406960b0_4_k_cu_fa80a34c_27854cuda3std3__45__cpo3endE)
_ZN39_INTERNAL_406960b0_4_k_cu_fa80a34c_27854cuda3std3__45__cpo3endE:
	.zero		1
	.type		_ZN39_INTERNAL_406960b0_4_k_cu_fa80a34c_27854cuda3std3__419piecewise_constructE,@object
	.size		_ZN39_INTERNAL_406960b0_4_k_cu_fa80a34c_27854cuda3std3__419piecewise_constructE,(_ZN39_INTERNAL_406960b0_4_k_cu_fa80a34c_27854cuda3std3__45__cpo4cendE - _ZN39_INTERNAL_406960b0_4_k_cu_fa80a34c_27854cuda3std3__419piecewise_constructE)
_ZN39_INTERNAL_406960b0_4_k_cu_fa80a34c_27854cuda3std3__419piecewise_constructE:
	.zero		1
	.type		_ZN39_INTERNAL_406960b0_4_k_cu_fa80a34c_27854cuda3std3__45__cpo4cendE,@object
	.size		_ZN39_INTERNAL_406960b0_4_k_cu_fa80a34c_27854cuda3std3__45__cpo4cendE,(_ZN39_INTERNAL_406960b0_4_k_cu_fa80a34c_27854cuda3std6ranges3__45__cpo4swapE - _ZN39_INTERNAL_406960b0_4_k_cu_fa80a34c_27854cuda3std3__45__cpo4cendE)
_ZN39_INTERNAL_406960b0_4_k_cu_fa80a34c_27854cuda3std3__45__cpo4cendE:
	.zero		1
	.type		_ZN39_INTERNAL_406960b0_4_k_cu_fa80a34c_27854cuda3std6ranges3__45__cpo4swapE,@object
	.size		_ZN39_INTERNAL_406960b0_4_k_cu_fa80a34c_27854cuda3std6ranges3__45__cpo4swapE,(.L_7 - _ZN39_INTERNAL_406960b0_4_k_cu_fa80a34c_27854cuda3std6ranges3__45__cpo4swapE)
_ZN39_INTERNAL_406960b0_4_k_cu_fa80a34c_27854cuda3std6ranges3__45__cpo4swapE:
	.zero		1
.L_7:


//--------------------- .nv.constant0._ZN7cutlass13device_kernelINS_4conv6kernel13ConvUniversalINS1_16ConvProblemShapeILNS1_8OperatorE0ELi2EEENS1_10collective14CollectiveConvINS1_46MainloopSm90TmaGmmaWarpSpecializedImplicitGemmILS5_0ELi28ELi2EN4cute5tupleIJNSA_1CILi1EEESD_SD_EEENS1_36KernelImplicitTmaWarpSpecializedSm90ELi1EEENSB_IJNSC_ILi64EEESH_NSB_IJNSC_ILi32EEEEEEEEENS_10bfloat16_tESL_NSA_8TiledMMAINSA_8MMA_AtomIJNSA_4SM904GMMA27MMA_64x64x16_F32BF16BF16_SSILNSP_5MajorE0ELSR_0ELNSP_7ScaleInE1ELSS_1EEEEEENSA_6LayoutISE_NSB_IJNSC_ILi0EEESW_SW_EEEEENSB_IJNSA_10UnderscoreESZ_SZ_EEEEENS7_6detail26Sm90ImplicitGemmTileTraitsINSA_20SM90_TMA_LOAD_IM2COLENSA_14ComposedLayoutINSA_7SwizzleILi2ELi4ELi3EEENSA_18smem_ptr_flag_bitsILi16EEENSV_INSB_IJNSB_IJNSC_ILi8EEES1A_EEENSB_IJSI_SD_EEENSB_IJSD_NSC_ILi28EEEEEEEEENSB_IJNSB_IJSI_NSC_ILi256EEEEEENSB_IJSD_SW_EEENSB_IJSW_NSC_ILi2048EEEEEEEEEEEEEvEENS13_INSA_13SM90_TMA_LOADES1N_vEEEENS_8epilogue10collective6detail29Sm90TmaWarpSpecializedAdapterINS1T_15DefaultEpilogueISL_NSB_IJNSB_IJlllEEESD_SW_EEES1Y_NS1S_6thread17LinearCombinationISL_Li1EffLNS1Z_9ScaleType4KindE0ELNS_15FloatRoundStyleE2ESL_EENS_4gemm15EpilogueDefaultEEEEEvvEEEEvNT_6ParamsE --------------------------
	.section	.nv.constant0._ZN7cutlass13device_kernelINS_4conv6kernel13ConvUniversalINS1_16ConvProblemShapeILNS1_8OperatorE0ELi2EEENS1_10collective14CollectiveConvINS1_46MainloopSm90TmaGmmaWarpSpecializedImplicitGemmILS5_0ELi28ELi2EN4cute5tupleIJNSA_1CILi1EEESD_SD_EEENS1_36KernelImplicitTmaWarpSpecializedSm90ELi1EEENSB_IJNSC_ILi64EEESH_NSB_IJNSC_ILi32EEEEEEEEENS_10bfloat16_tESL_NSA_8TiledMMAINSA_8MMA_AtomIJNSA_4SM904GMMA27MMA_64x64x16_F32BF16BF16_SSILNSP_5MajorE0ELSR_0ELNSP_7ScaleInE1ELSS_1EEEEEENSA_6LayoutISE_NSB_IJNSC_ILi0EEESW_SW_EEEEENSB_IJNSA_10UnderscoreESZ_SZ_EEEEENS7_6detail26Sm90ImplicitGemmTileTraitsINSA_20SM90_TMA_LOAD_IM2COLENSA_14ComposedLayoutINSA_7SwizzleILi2ELi4ELi3EEENSA_18smem_ptr_flag_bitsILi16EEENSV_INSB_IJNSB_IJNSC_ILi8EEES1A_EEENSB_IJSI_SD_EEENSB_IJSD_NSC_ILi28EEEEEEEEENSB_IJNSB_IJSI_NSC_ILi256EEEEEENSB_IJSD_SW_EEENSB_IJSW_NSC_ILi2048EEEEEEEEEEEEEvEENS13_INSA_13SM90_TMA_LOADES1N_vEEEENS_8epilogue10collective6detail29Sm90TmaWarpSpecializedAdapterINS1T_15DefaultEpilogueISL_NSB_IJNSB_IJlllEEESD_SW_EEES1Y_NS1S_6thread17LinearCombinationISL_Li1EffLNS1Z_9ScaleType4KindE0ELNS_15FloatRoundStyleE2ESL_EENS_4gemm15EpilogueDefaultEEEEEvvEEEEvNT_6ParamsE,"a",@progbits
	.sectionflags	@""
	.align	4
.nv.constant0._ZN7cutlass13device_kernelINS_4conv6kernel13ConvUniversalINS1_16ConvProblemShapeILNS1_8OperatorE0ELi2EEENS1_10collective14CollectiveConvINS1_46MainloopSm90TmaGmmaWarpSpecializedImplicitGemmILS5_0ELi28ELi2EN4cute5tupleIJNSA_1CILi1EEESD_SD_EEENS1_36KernelImplicitTmaWarpSpecializedSm90ELi1EEENSB_IJNSC_ILi64EEESH_NSB_IJNSC_ILi32EEEEEEEEENS_10bfloat16_tESL_NSA_8TiledMMAINSA_8MMA_AtomIJNSA_4SM904GMMA27MMA_64x64x16_F32BF16BF16_SSILNSP_5MajorE0ELSR_0ELNSP_7ScaleInE1ELSS_1EEEEEENSA_6LayoutISE_NSB_IJNSC_ILi0EEESW_SW_EEEEENSB_IJNSA_10UnderscoreESZ_SZ_EEEEENS7_6detail26Sm90ImplicitGemmTileTraitsINSA_20SM90_TMA_LOAD_IM2COLENSA_14ComposedLayoutINSA_7SwizzleILi2ELi4ELi3EEENSA_18smem_ptr_flag_bitsILi16EEENSV_INSB_IJNSB_IJNSC_ILi8EEES1A_EEENSB_IJSI_SD_EEENSB_IJSD_NSC_ILi28EEEEEEEEENSB_IJNSB_IJSI_NSC_ILi256EEEEEENSB_IJSD_SW_EEENSB_IJSW_NSC_ILi2048EEEEEEEEEEEEEvEENS13_INSA_13SM90_TMA_LOADES1N_vEEEENS_8epilogue10collective6detail29Sm90TmaWarpSpecializedAdapterINS1T_15DefaultEpilogueISL_NSB_IJNSB_IJlllEEESD_SW_EEES1Y_NS1S_6thread17LinearCombinationISL_Li1EffLNS1Z_9ScaleType4KindE0ELNS_15FloatRoundStyleE2ESL_EENS_4gemm15EpilogueDefaultEEEEEvvEEEEvNT_6ParamsE:
	.zero		1536


//--------------------- SYMBOLS --------------------------

	.type		.nv.reservedSmem.offset0,@object
	.size		.nv.reservedSmem.offset0,0x4
